//
// Generated by NVIDIA NVVM Compiler
//
// Compiler Build ID: CL-36424714
// Cuda compilation tools, release 13.0, V13.0.88
// Based on NVVM 20.0.0
//

.version 9.0
.target sm_100
.address_size 64

	// .globl	_Z18calculate_distancePdS_S_PiS0_

.visible .entry _Z18calculate_distancePdS_S_PiS0_(
	.param .u64 .ptr .align 1 _Z18calculate_distancePdS_S_PiS0__param_0,
	.param .u64 .ptr .align 1 _Z18calculate_distancePdS_S_PiS0__param_1,
	.param .u64 .ptr .align 1 _Z18calculate_distancePdS_S_PiS0__param_2,
	.param .u64 .ptr .align 1 _Z18calculate_distancePdS_S_PiS0__param_3,
	.param .u64 .ptr .align 1 _Z18calculate_distancePdS_S_PiS0__param_4
)
{
	.reg .pred 	%p<21>;
	.reg .b32 	%r<120>;
	.reg .b64 	%rd<105>;
	.reg .b64 	%fd<76>;

	ld.param.u64 	%rd4, [_Z18calculate_distancePdS_S_PiS0__param_0];
	ld.param.u64 	%rd5, [_Z18calculate_distancePdS_S_PiS0__param_1];
	ld.param.u64 	%rd6, [_Z18calculate_distancePdS_S_PiS0__param_2];
	ld.param.u64 	%rd7, [_Z18calculate_distancePdS_S_PiS0__param_4];
	cvta.to.global.u64 	%rd1, %rd6;
	cvta.to.global.u64 	%rd2, %rd5;
	cvta.to.global.u64 	%rd8, %rd7;
	ld.global.u32 	%r59, [%rd8];
	mov.u32 	%r2, %tid.x;
	mov.u32 	%r3, %ctaid.x;
	mov.u32 	%r4, %ntid.x;
	setp.ne.s32 	%p1, %r2, 0;
	setp.lt.s32 	%p2, %r59, 1;
	or.pred  	%p3, %p1, %p2;
	@%p3 bra 	$L__BB0_12;
	mul.lo.s32 	%r5, %r59, %r3;
	and.b32  	%r6, %r59, 7;
	setp.lt.u32 	%p4, %r59, 8;
	mov.b32 	%r105, 0;
	@%p4 bra 	$L__BB0_4;
	and.b32  	%r105, %r59, 2147483640;
	neg.s32 	%r103, %r105;
	add.s32 	%r102, %r5, 3;
$L__BB0_3:
	.pragma "nounroll";
	add.s32 	%r61, %r102, -3;
	mul.wide.u32 	%rd9, %r61, 8;
	add.s64 	%rd10, %rd1, %rd9;
	mov.b64 	%rd11, 0;
	st.global.u64 	[%rd10], %rd11;
	add.s32 	%r62, %r102, -2;
	mul.wide.u32 	%rd12, %r62, 8;
	add.s64 	%rd13, %rd1, %rd12;
	st.global.u64 	[%rd13], %rd11;
	add.s32 	%r63, %r102, -1;
	mul.wide.u32 	%rd14, %r63, 8;
	add.s64 	%rd15, %rd1, %rd14;
	st.global.u64 	[%rd15], %rd11;
	add.s32 	%r64, %r102, 4;
	mul.wide.u32 	%rd16, %r102, 8;
	add.s64 	%rd17, %rd1, %rd16;
	st.global.u64 	[%rd17], %rd11;
	add.s32 	%r65, %r102, 1;
	mul.wide.u32 	%rd18, %r65, 8;
	add.s64 	%rd19, %rd1, %rd18;
	st.global.u64 	[%rd19], %rd11;
	add.s32 	%r66, %r102, 2;
	mul.wide.u32 	%rd20, %r66, 8;
	add.s64 	%rd21, %rd1, %rd20;
	st.global.u64 	[%rd21], %rd11;
	add.s32 	%r67, %r102, 3;
	mul.wide.u32 	%rd22, %r67, 8;
	add.s64 	%rd23, %rd1, %rd22;
	st.global.u64 	[%rd23], %rd11;
	mul.wide.u32 	%rd24, %r64, 8;
	add.s64 	%rd25, %rd1, %rd24;
	st.global.u64 	[%rd25], %rd11;
	add.s32 	%r103, %r103, 8;
	add.s32 	%r102, %r102, 8;
	setp.ne.s32 	%p5, %r103, 0;
	@%p5 bra 	$L__BB0_3;
$L__BB0_4:
	setp.eq.s32 	%p6, %r6, 0;
	@%p6 bra 	$L__BB0_12;
	and.b32  	%r15, %r59, 3;
	setp.lt.u32 	%p7, %r6, 4;
	@%p7 bra 	$L__BB0_7;
	add.s32 	%r68, %r105, %r5;
	mul.wide.u32 	%rd26, %r68, 8;
	add.s64 	%rd27, %rd1, %rd26;
	mov.b64 	%rd28, 0;
	st.global.u64 	[%rd27], %rd28;
	add.s32 	%r69, %r68, 1;
	mul.wide.u32 	%rd29, %r69, 8;
	add.s64 	%rd30, %rd1, %rd29;
	st.global.u64 	[%rd30], %rd28;
	add.s32 	%r70, %r68, 2;
	mul.wide.u32 	%rd31, %r70, 8;
	add.s64 	%rd32, %rd1, %rd31;
	st.global.u64 	[%rd32], %rd28;
	add.s32 	%r71, %r68, 3;
	mul.wide.u32 	%rd33, %r71, 8;
	add.s64 	%rd34, %rd1, %rd33;
	st.global.u64 	[%rd34], %rd28;
	add.s32 	%r105, %r105, 4;
$L__BB0_7:
	setp.eq.s32 	%p8, %r15, 0;
	@%p8 bra 	$L__BB0_12;
	setp.eq.s32 	%p9, %r15, 1;
	@%p9 bra 	$L__BB0_10;
	add.s32 	%r72, %r105, %r5;
	mul.wide.u32 	%rd35, %r72, 8;
	add.s64 	%rd36, %rd1, %rd35;
	mov.b64 	%rd37, 0;
	st.global.u64 	[%rd36], %rd37;
	add.s32 	%r73, %r72, 1;
	mul.wide.u32 	%rd38, %r73, 8;
	add.s64 	%rd39, %rd1, %rd38;
	st.global.u64 	[%rd39], %rd37;
	add.s32 	%r105, %r105, 2;
$L__BB0_10:
	and.b32  	%r74, %r59, 1;
	setp.eq.b32 	%p10, %r74, 1;
	not.pred 	%p11, %p10;
	@%p11 bra 	$L__BB0_12;
	add.s32 	%r75, %r105, %r5;
	mul.wide.u32 	%rd40, %r75, 8;
	add.s64 	%rd41, %rd1, %rd40;
	mov.b64 	%rd42, 0;
	st.global.u64 	[%rd41], %rd42;
$L__BB0_12:
	setp.lt.s32 	%p12, %r59, 1;
	bar.sync 	0;
	@%p12 bra 	$L__BB0_24;
	mad.lo.s32 	%r77, %r3, %r4, %r2;
	cvta.to.global.u64 	%rd43, %rd4;
	mul.wide.s32 	%rd44, %r77, 8;
	add.s64 	%rd3, %rd43, %rd44;
	mul.lo.s32 	%r20, %r59, %r3;
	and.b32  	%r21, %r59, 7;
	setp.lt.u32 	%p13, %r59, 8;
	mov.b32 	%r118, 0;
	@%p13 bra 	$L__BB0_16;
	and.b32  	%r118, %r59, 2147483640;
	neg.s32 	%r116, %r118;
	add.s32 	%r115, %r20, 3;
	add.s32 	%r114, %r2, %r4;
	shl.b32 	%r26, %r4, 3;
	shl.b32 	%r78, %r4, 1;
	add.s32 	%r113, %r2, %r78;
	mad.lo.s32 	%r112, %r4, 3, %r2;
	shl.b32 	%r79, %r4, 2;
	add.s32 	%r111, %r2, %r79;
	mad.lo.s32 	%r110, %r4, 5, %r2;
	mad.lo.s32 	%r109, %r4, 6, %r2;
	mad.lo.s32 	%r108, %r4, 7, %r2;
	mov.u32 	%r107, %r2;
$L__BB0_15:
	.pragma "nounroll";
	ld.global.f64 	%fd1, [%rd3];
	mul.wide.u32 	%rd45, %r107, 8;
	add.s64 	%rd46, %rd2, %rd45;
	ld.global.f64 	%fd2, [%rd46];
	sub.f64 	%fd3, %fd1, %fd2;
	add.s32 	%r80, %r115, -3;
	mul.wide.u32 	%rd47, %r80, 8;
	add.s64 	%rd48, %rd1, %rd47;
	ld.global.f64 	%fd4, [%rd48];
	fma.rn.f64 	%fd5, %fd3, %fd3, %fd4;
	st.global.f64 	[%rd48], %fd5;
	bar.sync 	0;
	ld.global.f64 	%fd6, [%rd3];
	mul.wide.u32 	%rd49, %r114, 8;
	add.s64 	%rd50, %rd2, %rd49;
	ld.global.f64 	%fd7, [%rd50];
	sub.f64 	%fd8, %fd6, %fd7;
	add.s32 	%r81, %r115, -2;
	mul.wide.u32 	%rd51, %r81, 8;
	add.s64 	%rd52, %rd1, %rd51;
	ld.global.f64 	%fd9, [%rd52];
	fma.rn.f64 	%fd10, %fd8, %fd8, %fd9;
	st.global.f64 	[%rd52], %fd10;
	bar.sync 	0;
	ld.global.f64 	%fd11, [%rd3];
	mul.wide.u32 	%rd53, %r113, 8;
	add.s64 	%rd54, %rd2, %rd53;
	ld.global.f64 	%fd12, [%rd54];
	sub.f64 	%fd13, %fd11, %fd12;
	add.s32 	%r82, %r115, -1;
	mul.wide.u32 	%rd55, %r82, 8;
	add.s64 	%rd56, %rd1, %rd55;
	ld.global.f64 	%fd14, [%rd56];
	fma.rn.f64 	%fd15, %fd13, %fd13, %fd14;
	st.global.f64 	[%rd56], %fd15;
	bar.sync 	0;
	ld.global.f64 	%fd16, [%rd3];
	mul.wide.u32 	%rd57, %r112, 8;
	add.s64 	%rd58, %rd2, %rd57;
	ld.global.f64 	%fd17, [%rd58];
	sub.f64 	%fd18, %fd16, %fd17;
	add.s32 	%r83, %r115, 4;
	mul.wide.u32 	%rd59, %r115, 8;
	add.s64 	%rd60, %rd1, %rd59;
	ld.global.f64 	%fd19, [%rd60];
	fma.rn.f64 	%fd20, %fd18, %fd18, %fd19;
	st.global.f64 	[%rd60], %fd20;
	bar.sync 	0;
	ld.global.f64 	%fd21, [%rd3];
	mul.wide.u32 	%rd61, %r111, 8;
	add.s64 	%rd62, %rd2, %rd61;
	ld.global.f64 	%fd22, [%rd62];
	sub.f64 	%fd23, %fd21, %fd22;
	add.s32 	%r84, %r115, 1;
	mul.wide.u32 	%rd63, %r84, 8;
	add.s64 	%rd64, %rd1, %rd63;
	ld.global.f64 	%fd24, [%rd64];
	fma.rn.f64 	%fd25, %fd23, %fd23, %fd24;
	st.global.f64 	[%rd64], %fd25;
	bar.sync 	0;
	ld.global.f64 	%fd26, [%rd3];
	mul.wide.u32 	%rd65, %r110, 8;
	add.s64 	%rd66, %rd2, %rd65;
	ld.global.f64 	%fd27, [%rd66];
	sub.f64 	%fd28, %fd26, %fd27;
	add.s32 	%r85, %r115, 2;
	mul.wide.u32 	%rd67, %r85, 8;
	add.s64 	%rd68, %rd1, %rd67;
	ld.global.f64 	%fd29, [%rd68];
	fma.rn.f64 	%fd30, %fd28, %fd28, %fd29;
	st.global.f64 	[%rd68], %fd30;
	bar.sync 	0;
	ld.global.f64 	%fd31, [%rd3];
	mul.wide.u32 	%rd69, %r109, 8;
	add.s64 	%rd70, %rd2, %rd69;
	ld.global.f64 	%fd32, [%rd70];
	sub.f64 	%fd33, %fd31, %fd32;
	add.s32 	%r86, %r115, 3;
	mul.wide.u32 	%rd71, %r86, 8;
	add.s64 	%rd72, %rd1, %rd71;
	ld.global.f64 	%fd34, [%rd72];
	fma.rn.f64 	%fd35, %fd33, %fd33, %fd34;
	st.global.f64 	[%rd72], %fd35;
	bar.sync 	0;
	ld.global.f64 	%fd36, [%rd3];
	mul.wide.u32 	%rd73, %r108, 8;
	add.s64 	%rd74, %rd2, %rd73;
	ld.global.f64 	%fd37, [%rd74];
	sub.f64 	%fd38, %fd36, %fd37;
	mul.wide.u32 	%rd75, %r83, 8;
	add.s64 	%rd76, %rd1, %rd75;
	ld.global.f64 	%fd39, [%rd76];
	fma.rn.f64 	%fd40, %fd38, %fd38, %fd39;
	st.global.f64 	[%rd76], %fd40;
	bar.sync 	0;
	add.s32 	%r116, %r116, 8;
	add.s32 	%r115, %r115, 8;
	add.s32 	%r114, %r114, %r26;
	add.s32 	%r113, %r113, %r26;
	add.s32 	%r112, %r112, %r26;
	add.s32 	%r111, %r111, %r26;
	add.s32 	%r110, %r110, %r26;
	add.s32 	%r109, %r109, %r26;
	add.s32 	%r108, %r108, %r26;
	add.s32 	%r107, %r107, %r26;
	setp.ne.s32 	%p14, %r116, 0;
	@%p14 bra 	$L__BB0_15;
$L__BB0_16:
	setp.eq.s32 	%p15, %r21, 0;
	@%p15 bra 	$L__BB0_24;
	and.b32  	%r54, %r59, 3;
	setp.lt.u32 	%p16, %r21, 4;
	@%p16 bra 	$L__BB0_19;
	ld.global.f64 	%fd41, [%rd3];
	mad.lo.s32 	%r87, %r118, %r4, %r2;
	mul.wide.u32 	%rd77, %r87, 8;
	add.s64 	%rd78, %rd2, %rd77;
	ld.global.f64 	%fd42, [%rd78];
	sub.f64 	%fd43, %fd41, %fd42;
	add.s32 	%r88, %r118, %r20;
	mul.wide.u32 	%rd79, %r88, 8;
	add.s64 	%rd80, %rd1, %rd79;
	ld.global.f64 	%fd44, [%rd80];
	fma.rn.f64 	%fd45, %fd43, %fd43, %fd44;
	st.global.f64 	[%rd80], %fd45;
	bar.sync 	0;
	ld.global.f64 	%fd46, [%rd3];
	add.s32 	%r89, %r87, %r4;
	mul.wide.u32 	%rd81, %r89, 8;
	add.s64 	%rd82, %rd2, %rd81;
	ld.global.f64 	%fd47, [%rd82];
	sub.f64 	%fd48, %fd46, %fd47;
	add.s32 	%r90, %r88, 1;
	mul.wide.u32 	%rd83, %r90, 8;
	add.s64 	%rd84, %rd1, %rd83;
	ld.global.f64 	%fd49, [%rd84];
	fma.rn.f64 	%fd50, %fd48, %fd48, %fd49;
	st.global.f64 	[%rd84], %fd50;
	bar.sync 	0;
	ld.global.f64 	%fd51, [%rd3];
	add.s32 	%r91, %r89, %r4;
	mul.wide.u32 	%rd85, %r91, 8;
	add.s64 	%rd86, %rd2, %rd85;
	ld.global.f64 	%fd52, [%rd86];
	sub.f64 	%fd53, %fd51, %fd52;
	add.s32 	%r92, %r88, 2;
	mul.wide.u32 	%rd87, %r92, 8;
	add.s64 	%rd88, %rd1, %rd87;
	ld.global.f64 	%fd54, [%rd88];
	fma.rn.f64 	%fd55, %fd53, %fd53, %fd54;
	st.global.f64 	[%rd88], %fd55;
	bar.sync 	0;
	ld.global.f64 	%fd56, [%rd3];
	add.s32 	%r93, %r91, %r4;
	mul.wide.u32 	%rd89, %r93, 8;
	add.s64 	%rd90, %rd2, %rd89;
	ld.global.f64 	%fd57, [%rd90];
	sub.f64 	%fd58, %fd56, %fd57;
	add.s32 	%r94, %r88, 3;
	mul.wide.u32 	%rd91, %r94, 8;
	add.s64 	%rd92, %rd1, %rd91;
	ld.global.f64 	%fd59, [%rd92];
	fma.rn.f64 	%fd60, %fd58, %fd58, %fd59;
	st.global.f64 	[%rd92], %fd60;
	bar.sync 	0;
	add.s32 	%r118, %r118, 4;
$L__BB0_19:
	setp.eq.s32 	%p17, %r54, 0;
	@%p17 bra 	$L__BB0_24;
	setp.eq.s32 	%p18, %r54, 1;
	@%p18 bra 	$L__BB0_22;
	ld.global.f64 	%fd61, [%rd3];
	mad.lo.s32 	%r95, %r118, %r4, %r2;
	mul.wide.u32 	%rd93, %r95, 8;
	add.s64 	%rd94, %rd2, %rd93;
	ld.global.f64 	%fd62, [%rd94];
	sub.f64 	%fd63, %fd61, %fd62;
	add.s32 	%r96, %r118, %r20;
	mul.wide.u32 	%rd95, %r96, 8;
	add.s64 	%rd96, %rd1, %rd95;
	ld.global.f64 	%fd64, [%rd96];
	fma.rn.f64 	%fd65, %fd63, %fd63, %fd64;
	st.global.f64 	[%rd96], %fd65;
	bar.sync 	0;
	ld.global.f64 	%fd66, [%rd3];
	add.s32 	%r97, %r95, %r4;
	mul.wide.u32 	%rd97, %r97, 8;
	add.s64 	%rd98, %rd2, %rd97;
	ld.global.f64 	%fd67, [%rd98];
	sub.f64 	%fd68, %fd66, %fd67;
	add.s32 	%r98, %r96, 1;
	mul.wide.u32 	%rd99, %r98, 8;
	add.s64 	%rd100, %rd1, %rd99;
	ld.global.f64 	%fd69, [%rd100];
	fma.rn.f64 	%fd70, %fd68, %fd68, %fd69;
	st.global.f64 	[%rd100], %fd70;
	bar.sync 	0;
	add.s32 	%r118, %r118, 2;
$L__BB0_22:
	and.b32  	%r99, %r59, 1;
	setp.eq.b32 	%p19, %r99, 1;
	not.pred 	%p20, %p19;
	@%p20 bra 	$L__BB0_24;
	ld.global.f64 	%fd71, [%rd3];
	mad.lo.s32 	%r100, %r118, %r4, %r2;
	mul.wide.u32 	%rd101, %r100, 8;
	add.s64 	%rd102, %rd2, %rd101;
	ld.global.f64 	%fd72, [%rd102];
	sub.f64 	%fd73, %fd71, %fd72;
	add.s32 	%r101, %r118, %r20;
	mul.wide.u32 	%rd103, %r101, 8;
	add.s64 	%rd104, %rd1, %rd103;
	ld.global.f64 	%fd74, [%rd104];
	fma.rn.f64 	%fd75, %fd73, %fd73, %fd74;
	st.global.f64 	[%rd104], %fd75;
	bar.sync 	0;
$L__BB0_24:
	bar.sync 	0;
	ret;

}
	// .globl	_Z11compute_knnPdS_PiS0_S0_S0_S_S0_S0_
.visible .entry _Z11compute_knnPdS_PiS0_S0_S0_S_S0_S0_(
	.param .u64 .ptr .align 1 _Z11compute_knnPdS_PiS0_S0_S0_S_S0_S0__param_0,
	.param .u64 .ptr .align 1 _Z11compute_knnPdS_PiS0_S0_S0_S_S0_S0__param_1,
	.param .u64 .ptr .align 1 _Z11compute_knnPdS_PiS0_S0_S0_S_S0_S0__param_2,
	.param .u64 .ptr .align 1 _Z11compute_knnPdS_PiS0_S0_S0_S_S0_S0__param_3,
	.param .u64 .ptr .align 1 _Z11compute_knnPdS_PiS0_S0_S0_S_S0_S0__param_4,
	.param .u64 .ptr .align 1 _Z11compute_knnPdS_PiS0_S0_S0_S_S0_S0__param_5,
	.param .u64 .ptr .align 1 _Z11compute_knnPdS_PiS0_S0_S0_S_S0_S0__param_6,
	.param .u64 .ptr .align 1 _Z11compute_knnPdS_PiS0_S0_S0_S_S0_S0__param_7,
	.param .u64 .ptr .align 1 _Z11compute_knnPdS_PiS0_S0_S0_S_S0_S0__param_8
)
{
	.reg .pred 	%p<15>;
	.reg .b32 	%r<62>;
	.reg .b64 	%rd<52>;
	.reg .b64 	%fd<4>;

	ld.param.u64 	%rd12, [_Z11compute_knnPdS_PiS0_S0_S0_S_S0_S0__param_0];
	ld.param.u64 	%rd9, [_Z11compute_knnPdS_PiS0_S0_S0_S_S0_S0__param_1];
	ld.param.u64 	%rd13, [_Z11compute_knnPdS_PiS0_S0_S0_S_S0_S0__param_2];
	ld.param.u64 	%rd14, [_Z11compute_knnPdS_PiS0_S0_S0_S_S0_S0__param_3];
	ld.param.u64 	%rd15, [_Z11compute_knnPdS_PiS0_S0_S0_S_S0_S0__param_4];
	ld.param.u64 	%rd16, [_Z11compute_knnPdS_PiS0_S0_S0_S_S0_S0__param_5];
	ld.param.u64 	%rd10, [_Z11compute_knnPdS_PiS0_S0_S0_S_S0_S0__param_6];
	ld.param.u64 	%rd11, [_Z11compute_knnPdS_PiS0_S0_S0_S_S0_S0__param_7];
	ld.param.u64 	%rd17, [_Z11compute_knnPdS_PiS0_S0_S0_S_S0_S0__param_8];
	cvta.to.global.u64 	%rd1, %rd15;
	cvta.to.global.u64 	%rd18, %rd14;
	cvta.to.global.u64 	%rd19, %rd12;
	cvta.to.global.u64 	%rd20, %rd17;
	cvta.to.global.u64 	%rd21, %rd16;
	cvta.to.global.u64 	%rd22, %rd13;
	ld.global.u32 	%r1, [%rd22];
	ld.global.u32 	%r2, [%rd21];
	ld.global.u32 	%r3, [%rd20];
	mov.u32 	%r4, %ctaid.x;
	mul.lo.s32 	%r5, %r1, %r4;
	mov.u32 	%r6, %tid.x;
	mov.u32 	%r7, %ntid.x;
	mul.lo.s32 	%r8, %r4, %r7;
	add.s32 	%r28, %r8, %r6;
	add.s32 	%r29, %r6, %r7;
	add.s32 	%r9, %r29, 1;
	mul.wide.s32 	%rd23, %r28, 8;
	add.s64 	%rd2, %rd19, %rd23;
	mov.b64 	%rd24, 9218868437227405311;
	st.global.u64 	[%rd2], %rd24;
	mul.wide.s32 	%rd25, %r28, 4;
	add.s64 	%rd3, %rd18, %rd25;
	mov.b32 	%r30, -1;
	st.global.u32 	[%rd3], %r30;
	add.s64 	%rd4, %rd1, %rd25;
	st.global.u32 	[%rd4], %r30;
	bar.sync 	0;
	add.s32 	%r10, %r5, %r1;
	add.s32 	%r11, %r10, %r7;
	setp.ge.u32 	%p1, %r5, %r11;
	@%p1 bra 	$L__BB1_19;
	add.s32 	%r31, %r5, %r9;
	mul.lo.s32 	%r32, %r2, %r1;
	sub.s32 	%r12, %r32, %r31;
	add.s32 	%r13, %r7, -1;
	and.b32  	%r14, %r13, 3;
	and.b32  	%r15, %r13, -4;
	add.s32 	%r16, %r8, 1;
	neg.s32 	%r17, %r15;
	cvta.to.global.u64 	%rd5, %rd9;
	mov.u32 	%r58, %r5;
$L__BB1_2:
	sub.s32 	%r33, %r58, %r9;
	setp.ge.s32 	%p2, %r33, %r10;
	setp.lt.s32 	%p3, %r33, %r5;
	or.pred  	%p4, %p2, %p3;
	@%p4 bra 	$L__BB1_8;
	ld.global.f64 	%fd1, [%rd2];
	cvt.s64.s32 	%rd26, %r58;
	add.s32 	%r34, %r6, %r7;
	cvt.u64.u32 	%rd27, %r34;
	sub.s64 	%rd28, %rd26, %rd27;
	shl.b64 	%rd29, %rd28, 3;
	add.s64 	%rd6, %rd5, %rd29;
	ld.global.f64 	%fd2, [%rd6+-8];
	setp.leu.f64 	%p5, %fd1, %fd2;
	@%p5 bra 	$L__BB1_7;
	st.global.f64 	[%rd2], %fd2;
	st.global.f64 	[%rd6+-8], %fd1;
	ld.global.u32 	%r19, [%rd4];
	setp.lt.s32 	%p6, %r19, 0;
	@%p6 bra 	$L__BB1_6;
	ld.global.u32 	%r37, [%rd3];
	st.global.u32 	[%rd3], %r19;
	st.global.u32 	[%rd4], %r37;
	bra.uni 	$L__BB1_7;
$L__BB1_6:
	ld.global.u32 	%r35, [%rd3];
	st.global.u32 	[%rd4], %r35;
	add.s32 	%r36, %r12, %r58;
	st.global.u32 	[%rd3], %r36;
$L__BB1_7:
	bar.sync 	0;
$L__BB1_8:
	setp.ne.s32 	%p7, %r6, 7;
	bar.sync 	0;
	@%p7 bra 	$L__BB1_18;
	setp.eq.s32 	%p8, %r13, 0;
	@%p8 bra 	$L__BB1_17;
	add.s32 	%r39, %r7, -2;
	setp.lt.u32 	%p9, %r39, 3;
	mov.b32 	%r61, 0;
	@%p9 bra 	$L__BB1_13;
	add.s32 	%r60, %r8, 2;
	mov.u32 	%r59, %r17;
$L__BB1_12:
	add.s32 	%r40, %r60, -2;
	add.s32 	%r41, %r60, -1;
	mul.wide.u32 	%rd30, %r41, 4;
	add.s64 	%rd31, %rd1, %rd30;
	ld.global.u32 	%r42, [%rd31];
	mul.wide.u32 	%rd32, %r40, 4;
	add.s64 	%rd33, %rd1, %rd32;
	st.global.u32 	[%rd33], %r42;
	add.s32 	%r43, %r60, 2;
	mul.wide.u32 	%rd34, %r60, 4;
	add.s64 	%rd35, %rd1, %rd34;
	ld.global.u32 	%r44, [%rd35];
	st.global.u32 	[%rd31], %r44;
	add.s32 	%r45, %r60, 1;
	mul.wide.u32 	%rd36, %r45, 4;
	add.s64 	%rd37, %rd1, %rd36;
	ld.global.u32 	%r46, [%rd37];
	st.global.u32 	[%rd35], %r46;
	mul.wide.u32 	%rd38, %r43, 4;
	add.s64 	%rd39, %rd1, %rd38;
	ld.global.u32 	%r47, [%rd39];
	st.global.u32 	[%rd37], %r47;
	add.s32 	%r60, %r60, 4;
	add.s32 	%r59, %r59, 4;
	setp.ne.s32 	%p10, %r59, 0;
	mov.u32 	%r61, %r15;
	@%p10 bra 	$L__BB1_12;
$L__BB1_13:
	setp.eq.s32 	%p11, %r14, 0;
	@%p11 bra 	$L__BB1_17;
	setp.eq.s32 	%p12, %r14, 1;
	add.s32 	%r48, %r61, %r8;
	add.s32 	%r26, %r16, %r61;
	mul.wide.u32 	%rd40, %r26, 4;
	add.s64 	%rd7, %rd1, %rd40;
	ld.global.u32 	%r49, [%rd7];
	mul.wide.u32 	%rd41, %r48, 4;
	add.s64 	%rd42, %rd1, %rd41;
	st.global.u32 	[%rd42], %r49;
	@%p12 bra 	$L__BB1_17;
	setp.eq.s32 	%p13, %r14, 2;
	add.s32 	%r50, %r26, 1;
	mul.wide.u32 	%rd43, %r50, 4;
	add.s64 	%rd8, %rd1, %rd43;
	ld.global.u32 	%r51, [%rd8];
	st.global.u32 	[%rd7], %r51;
	@%p13 bra 	$L__BB1_17;
	add.s32 	%r52, %r26, 2;
	mul.wide.u32 	%rd44, %r52, 4;
	add.s64 	%rd45, %rd1, %rd44;
	ld.global.u32 	%r53, [%rd45];
	st.global.u32 	[%rd8], %r53;
$L__BB1_17:
	mov.b32 	%r54, -1;
	st.global.u32 	[%rd4], %r54;
$L__BB1_18:
	bar.sync 	0;
	add.s32 	%r58, %r58, 1;
	setp.ne.s32 	%p14, %r58, %r11;
	@%p14 bra 	$L__BB1_2;
$L__BB1_19:
	cvta.to.global.u64 	%rd46, %rd10;
	cvta.to.global.u64 	%rd47, %rd11;
	ld.global.f64 	%fd3, [%rd2];
	mad.lo.s32 	%r55, %r3, %r4, %r2;
	mad.lo.s32 	%r56, %r55, %r7, %r6;
	mul.wide.u32 	%rd48, %r56, 8;
	add.s64 	%rd49, %rd46, %rd48;
	st.global.f64 	[%rd49], %fd3;
	ld.global.u32 	%r57, [%rd3];
	mul.wide.u32 	%rd50, %r56, 4;
	add.s64 	%rd51, %rd47, %rd50;
	st.global.u32 	[%rd51], %r57;
	bar.sync 	0;
	ret;

}
	// .globl	_Z12knnSelectionPdPiS0_S_S0_
.visible .entry _Z12knnSelectionPdPiS0_S_S0_(
	.param .u64 .ptr .align 1 _Z12knnSelectionPdPiS0_S_S0__param_0,
	.param .u64 .ptr .align 1 _Z12knnSelectionPdPiS0_S_S0__param_1,
	.param .u64 .ptr .align 1 _Z12knnSelectionPdPiS0_S_S0__param_2,
	.param .u64 .ptr .align 1 _Z12knnSelectionPdPiS0_S_S0__param_3,
	.param .u64 .ptr .align 1 _Z12knnSelectionPdPiS0_S_S0__param_4
)
{
	.reg .pred 	%p<26>;
	.reg .b32 	%r<52>;
	.reg .b64 	%rd<36>;
	.reg .b64 	%fd<11>;

	ld.param.u64 	%rd10, [_Z12knnSelectionPdPiS0_S_S0__param_0];
	ld.param.u64 	%rd11, [_Z12knnSelectionPdPiS0_S_S0__param_1];
	ld.param.u64 	%rd12, [_Z12knnSelectionPdPiS0_S_S0__param_2];
	ld.param.u64 	%rd13, [_Z12knnSelectionPdPiS0_S_S0__param_3];
	ld.param.u64 	%rd14, [_Z12knnSelectionPdPiS0_S_S0__param_4];
	cvta.to.global.u64 	%rd1, %rd12;
	cvta.to.global.u64 	%rd2, %rd13;
	cvta.to.global.u64 	%rd15, %rd11;
	cvta.to.global.u64 	%rd16, %rd10;
	cvta.to.global.u64 	%rd17, %rd14;
	ld.global.u32 	%r1, [%rd17];
	mov.u32 	%r27, %ctaid.x;
	mul.lo.s32 	%r2, %r1, %r27;
	mov.u32 	%r3, %tid.x;
	mov.u32 	%r4, %ntid.x;
	mad.lo.s32 	%r28, %r27, %r4, %r3;
	mul.wide.s32 	%rd18, %r28, 8;
	add.s64 	%rd3, %rd16, %rd18;
	mov.b64 	%rd19, 9218868437227405311;
	st.global.u64 	[%rd3], %rd19;
	mul.wide.s32 	%rd20, %r28, 4;
	add.s64 	%rd4, %rd15, %rd20;
	mov.b32 	%r29, -1;
	st.global.u32 	[%rd4], %r29;
	bar.sync 	0;
	add.s32 	%r5, %r2, %r1;
	add.s32 	%r30, %r5, %r4;
	setp.ge.u32 	%p1, %r2, %r30;
	@%p1 bra 	$L__BB2_22;
	add.s32 	%r6, %r4, %r1;
	and.b32  	%r7, %r6, 3;
	setp.eq.s32 	%p2, %r7, 0;
	mov.u32 	%r49, %r2;
	@%p2 bra 	$L__BB2_7;
	add.s32 	%r48, %r2, 1;
	add.s32 	%r31, %r3, %r2;
	sub.s32 	%r47, %r31, %r4;
	neg.s32 	%r46, %r7;
$L__BB2_3:
	.pragma "nounroll";
	mov.u32 	%r49, %r48;
	add.s32 	%r47, %r47, 1;
	setp.ge.u32 	%p3, %r47, %r5;
	setp.lt.u32 	%p4, %r47, %r2;
	or.pred  	%p5, %p3, %p4;
	@%p5 bra 	$L__BB2_6;
	ld.global.f64 	%fd1, [%rd3];
	mul.wide.u32 	%rd21, %r47, 8;
	add.s64 	%rd5, %rd2, %rd21;
	ld.global.f64 	%fd2, [%rd5];
	setp.leu.f64 	%p6, %fd1, %fd2;
	@%p6 bra 	$L__BB2_6;
	st.global.f64 	[%rd3], %fd2;
	st.global.f64 	[%rd5], %fd1;
	ld.global.u32 	%r32, [%rd4];
	mul.wide.u32 	%rd22, %r47, 4;
	add.s64 	%rd23, %rd1, %rd22;
	ld.global.u32 	%r33, [%rd23];
	st.global.u32 	[%rd4], %r33;
	st.global.u32 	[%rd23], %r32;
$L__BB2_6:
	bar.sync 	0;
	add.s32 	%r48, %r49, 1;
	add.s32 	%r46, %r46, 1;
	setp.ne.s32 	%p7, %r46, 0;
	@%p7 bra 	$L__BB2_3;
$L__BB2_7:
	add.s32 	%r34, %r6, -1;
	setp.lt.u32 	%p8, %r34, 3;
	@%p8 bra 	$L__BB2_22;
	sub.s32 	%r35, %r49, %r5;
	sub.s32 	%r51, %r35, %r4;
	add.s32 	%r36, %r3, %r49;
	sub.s32 	%r37, %r36, %r4;
	add.s32 	%r50, %r37, 4;
$L__BB2_9:
	add.s32 	%r22, %r50, -2;
	add.s32 	%r23, %r50, -3;
	setp.ge.u32 	%p9, %r23, %r5;
	setp.lt.u32 	%p10, %r23, %r2;
	or.pred  	%p11, %p9, %p10;
	@%p11 bra 	$L__BB2_12;
	ld.global.f64 	%fd3, [%rd3];
	mul.wide.u32 	%rd24, %r23, 8;
	add.s64 	%rd6, %rd2, %rd24;
	ld.global.f64 	%fd4, [%rd6];
	setp.leu.f64 	%p12, %fd3, %fd4;
	@%p12 bra 	$L__BB2_12;
	st.global.f64 	[%rd3], %fd4;
	st.global.f64 	[%rd6], %fd3;
	ld.global.u32 	%r38, [%rd4];
	mul.wide.u32 	%rd25, %r23, 4;
	add.s64 	%rd26, %rd1, %rd25;
	ld.global.u32 	%r39, [%rd26];
	st.global.u32 	[%rd4], %r39;
	st.global.u32 	[%rd26], %r38;
$L__BB2_12:
	bar.sync 	0;
	setp.ge.u32 	%p13, %r22, %r5;
	setp.lt.u32 	%p14, %r22, %r2;
	or.pred  	%p15, %p13, %p14;
	@%p15 bra 	$L__BB2_15;
	ld.global.f64 	%fd5, [%rd3];
	mul.wide.u32 	%rd27, %r22, 8;
	add.s64 	%rd7, %rd2, %rd27;
	ld.global.f64 	%fd6, [%rd7];
	setp.leu.f64 	%p16, %fd5, %fd6;
	@%p16 bra 	$L__BB2_15;
	st.global.f64 	[%rd3], %fd6;
	st.global.f64 	[%rd7], %fd5;
	ld.global.u32 	%r40, [%rd4];
	mul.wide.u32 	%rd28, %r22, 4;
	add.s64 	%rd29, %rd1, %rd28;
	ld.global.u32 	%r41, [%rd29];
	st.global.u32 	[%rd4], %r41;
	st.global.u32 	[%rd29], %r40;
$L__BB2_15:
	bar.sync 	0;
	add.s32 	%r24, %r22, 1;
	setp.ge.u32 	%p17, %r24, %r5;
	setp.lt.u32 	%p18, %r24, %r2;
	or.pred  	%p19, %p17, %p18;
	@%p19 bra 	$L__BB2_18;
	ld.global.f64 	%fd7, [%rd3];
	mul.wide.u32 	%rd30, %r24, 8;
	add.s64 	%rd8, %rd2, %rd30;
	ld.global.f64 	%fd8, [%rd8];
	setp.leu.f64 	%p20, %fd7, %fd8;
	@%p20 bra 	$L__BB2_18;
	st.global.f64 	[%rd3], %fd8;
	st.global.f64 	[%rd8], %fd7;
	ld.global.u32 	%r42, [%rd4];
	mul.wide.u32 	%rd31, %r24, 4;
	add.s64 	%rd32, %rd1, %rd31;
	ld.global.u32 	%r43, [%rd32];
	st.global.u32 	[%rd4], %r43;
	st.global.u32 	[%rd32], %r42;
$L__BB2_18:
	bar.sync 	0;
	setp.ge.u32 	%p21, %r50, %r5;
	setp.lt.u32 	%p22, %r50, %r2;
	or.pred  	%p23, %p21, %p22;
	@%p23 bra 	$L__BB2_21;
	ld.global.f64 	%fd9, [%rd3];
	mul.wide.u32 	%rd33, %r50, 8;
	add.s64 	%rd9, %rd2, %rd33;
	ld.global.f64 	%fd10, [%rd9];
	setp.leu.f64 	%p24, %fd9, %fd10;
	@%p24 bra 	$L__BB2_21;
	st.global.f64 	[%rd3], %fd10;
	st.global.f64 	[%rd9], %fd9;
	ld.global.u32 	%r44, [%rd4];
	mul.wide.u32 	%rd34, %r50, 4;
	add.s64 	%rd35, %rd1, %rd34;
	ld.global.u32 	%r45, [%rd35];
	st.global.u32 	[%rd4], %r45;
	st.global.u32 	[%rd35], %r44;
$L__BB2_21:
	bar.sync 	0;
	add.s32 	%r51, %r51, 4;
	add.s32 	%r50, %r50, 4;
	setp.ne.s32 	%p25, %r51, 0;
	@%p25 bra 	$L__BB2_9;
$L__BB2_22:
	bar.sync 	0;
	ret;

}


// ===== COMPILED SASS (sm_100) =====

	.target	sm_100

	.elftype	@"ET_EXEC"


//--------------------- .note.nv.tkinfo           --------------------------
	.section	.note.nv.tkinfo,"",@"SHT_NOTE"
	.sectionflags	@"SHF_NOTE_NV_TKINFO"
	.tkinfo
        /*0018*/ 	.word	0x00000002
        /*0030*/ 	.string	""
        /*0030*/ 	.string	"ptxas"
        /*0030*/ 	.string	"Cuda compilation tools, release 13.0, V13.0.88"
        /*0030*/ 	.string	"Build cuda_13.0.r13.0/compiler.36424714_0"
        /*0030*/ 	.string	"-arch sm_100 -m 64 "



//--------------------- .note.nv.cuinfo           --------------------------
	.section	.note.nv.cuinfo,"",@"SHT_NOTE"
	.sectionflags	@"SHF_NOTE_NV_CUINFO"
        /*0018*/ 	.short	0x0002
        /*001a*/ 	.short	0x0064
        /*001c*/ 	.short	0x0082
	.zero		2


//--------------------- .nv.info                  --------------------------
	.section	.nv.info,"",@"SHT_CUDA_INFO"
	.align	4


	//----- nvinfo : EIATTR_REGCOUNT
	.align		4
        /*0000*/ 	.byte	0x04, 0x2f
        /*0002*/ 	.short	(.L_1 - .L_0)
	.align		4
.L_0:
        /*0004*/ 	.word	index@(_Z18calculate_distancePdS_S_PiS0_)
        /*0008*/ 	.word	0x00000020


	//----- nvinfo : EIATTR_FRAME_SIZE
	.align		4
.L_1:
        /*000c*/ 	.byte	0x04, 0x11
        /*000e*/ 	.short	(.L_3 - .L_2)
	.align		4
.L_2:
        /*0010*/ 	.word	index@(_Z18calculate_distancePdS_S_PiS0_)
        /*0014*/ 	.word	0x00000000


	//----- nvinfo : EIATTR_REGCOUNT
	.align		4
.L_3:
        /*0018*/ 	.byte	0x04, 0x2f
        /*001a*/ 	.short	(.L_5 - .L_4)
	.align		4
.L_4:
        /*001c*/ 	.word	index@(_Z11compute_knnPdS_PiS0_S0_S0_S_S0_S0_)
        /*0020*/ 	.word	0x00000020


	//----- nvinfo : EIATTR_FRAME_SIZE
	.align		4
.L_5:
        /*0024*/ 	.byte	0x04, 0x11
        /*0026*/ 	.short	(.L_7 - .L_6)
	.align		4
.L_6:
        /*0028*/ 	.word	index@(_Z11compute_knnPdS_PiS0_S0_S0_S_S0_S0_)
        /*002c*/ 	.word	0x00000000


	//----- nvinfo : EIATTR_REGCOUNT
	.align		4
.L_7:
        /*0030*/ 	.byte	0x04, 0x2f
        /*0032*/ 	.short	(.L_9 - .L_8)
	.align		4
.L_8:
        /*0034*/ 	.word	index@(_Z12knnSelectionPdPiS0_S_S0_)
        /*0038*/ 	.word	0x0000001e


	//----- nvinfo : EIATTR_FRAME_SIZE
	.align		4
.L_9:
        /*003c*/ 	.byte	0x04, 0x11
        /*003e*/ 	.short	(.L_11 - .L_10)
	.align		4
.L_10:
        /*0040*/ 	.word	index@(_Z12knnSelectionPdPiS0_S_S0_)
        /*0044*/ 	.word	0x00000000


	//----- nvinfo : EIATTR_MIN_STACK_SIZE
	.align		4
.L_11:
        /*0048*/ 	.byte	0x04, 0x12
        /*004a*/ 	.short	(.L_13 - .L_12)
	.align		4
.L_12:
        /*004c*/ 	.word	index@(_Z12knnSelectionPdPiS0_S_S0_)
        /*0050*/ 	.word	0x00000000


	//----- nvinfo : EIATTR_MIN_STACK_SIZE
	.align		4
.L_13:
        /*0054*/ 	.byte	0x04, 0x12
        /*0056*/ 	.short	(.L_15 - .L_14)
	.align		4
.L_14:
        /*0058*/ 	.word	index@(_Z11compute_knnPdS_PiS0_S0_S0_S_S0_S0_)
        /*005c*/ 	.word	0x00000000


	//----- nvinfo : EIATTR_MIN_STACK_SIZE
	.align		4
.L_15:
        /*0060*/ 	.byte	0x04, 0x12
        /*0062*/ 	.short	(.L_17 - .L_16)
	.align		4
.L_16:
        /*0064*/ 	.word	index@(_Z18calculate_distancePdS_S_PiS0_)
        /*0068*/ 	.word	0x00000000
.L_17:


//--------------------- .nv.compat                --------------------------
	.section	.nv.compat,"",@"SHT_CUDA_COMPAT_INFO"
	.align	4
        /*0000*/ 	.byte	0x02, 0x09, 0x00, 0x00, 0x02, 0x02, 0x01, 0x00, 0x02, 0x05, 0x05, 0x00, 0x03, 0x07, 0x01, 0x01
        /*0010*/ 	.byte	0x02, 0x03, 0x00, 0x00, 0x02, 0x06, 0x01, 0x00, 0x04, 0x0b, 0x08, 0x00, 0x01, 0x00, 0x00, 0x00
        /*0020*/ 	.byte	0x00, 0x00, 0x00, 0x00


//--------------------- .nv.info._Z12knnSelectionPdPiS0_S_S0_ --------------------------
	.section	.nv.info._Z12knnSelectionPdPiS0_S_S0_,"",@"SHT_CUDA_INFO"
	.sectionflags	@""
	.align	4


	//----- nvinfo : EIATTR_CUDA_API_VERSION
	.align		4
        /*0000*/ 	.byte	0x04, 0x37
        /*0002*/ 	.short	(.L_19 - .L_18)
.L_18:
        /*0004*/ 	.word	0x00000082


	//----- nvinfo : EIATTR_KPARAM_INFO
	.align		4
.L_19:
        /*0008*/ 	.byte	0x04, 0x17
        /*000a*/ 	.short	(.L_21 - .L_20)
.L_20:
        /*000c*/ 	.word	0x00000000
        /*0010*/ 	.short	0x0004
        /*0012*/ 	.short	0x0020
        /*0014*/ 	.byte	0x00, 0xf5, 0x21, 0x00


	//----- nvinfo : EIATTR_KPARAM_INFO
	.align		4
.L_21:
        /*0018*/ 	.byte	0x04, 0x17
        /*001a*/ 	.short	(.L_23 - .L_22)
.L_22:
        /*001c*/ 	.word	0x00000000
        /*0020*/ 	.short	0x0003
        /*0022*/ 	.short	0x0018
        /*0024*/ 	.byte	0x00, 0xf5, 0x21, 0x00


	//----- nvinfo : EIATTR_KPARAM_INFO
	.align		4
.L_23:
        /*0028*/ 	.byte	0x04, 0x17
        /*002a*/ 	.short	(.L_25 - .L_24)
.L_24:
        /*002c*/ 	.word	0x00000000
        /*0030*/ 	.short	0x0002
        /*0032*/ 	.short	0x0010
        /*0034*/ 	.byte	0x00, 0xf5, 0x21, 0x00


	//----- nvinfo : EIATTR_KPARAM_INFO
	.align		4
.L_25:
        /*0038*/ 	.byte	0x04, 0x17
        /*003a*/ 	.short	(.L_27 - .L_26)
.L_26:
        /*003c*/ 	.word	0x00000000
        /*0040*/ 	.short	0x0001
        /*0042*/ 	.short	0x0008
        /*0044*/ 	.byte	0x00, 0xf5, 0x21, 0x00


	//----- nvinfo : EIATTR_KPARAM_INFO
	.align		4
.L_27:
        /*0048*/ 	.byte	0x04, 0x17
        /*004a*/ 	.short	(.L_29 - .L_28)
.L_28:
        /*004c*/ 	.word	0x00000000
        /*0050*/ 	.short	0x0000
        /*0052*/ 	.short	0x0000
        /*0054*/ 	.byte	0x00, 0xf5, 0x21, 0x00


	//----- nvinfo : EIATTR_SPARSE_MMA_MASK
	.align		4
.L_29:
        /*0058*/ 	.byte	0x03, 0x50
        /*005a*/ 	.short	0x0000


	//----- nvinfo : EIATTR_MAXREG_COUNT
	.align		4
        /*005c*/ 	.byte	0x03, 0x1b
        /*005e*/ 	.short	0x00ff


	//----- nvinfo : EIATTR_NUM_BARRIERS
	.align		4
        /*0060*/ 	.byte	0x02, 0x4c
        /*0062*/ 	.byte	0x01
	.zero		1


	//----- nvinfo : EIATTR_MERCURY_ISA_VERSION
	.align		4
        /*0064*/ 	.byte	0x03, 0x5f
        /*0066*/ 	.short	0x0101


	//----- nvinfo : EIATTR_VRC_CTA_INIT_COUNT
	.align		4
        /*0068*/ 	.byte	0x02, 0x4a
	.zero		1
	.zero		1


	//----- nvinfo : EIATTR_EXIT_INSTR_OFFSETS
	.align		4
        /*006c*/ 	.byte	0x04, 0x1c
        /*006e*/ 	.short	(.L_31 - .L_30)


	//   ....[0]....
.L_30:
        /*0070*/ 	.word	0x00000900


	//----- nvinfo : EIATTR_CRS_STACK_SIZE
	.align		4
.L_31:
        /*0074*/ 	.byte	0x04, 0x1e
        /*0076*/ 	.short	(.L_33 - .L_32)
.L_32:
        /*0078*/ 	.word	0x00000000


	//----- nvinfo : EIATTR_CBANK_PARAM_SIZE
	.align		4
.L_33:
        /*007c*/ 	.byte	0x03, 0x19
        /*007e*/ 	.short	0x0028


	//----- nvinfo : EIATTR_PARAM_CBANK
	.align		4
        /*0080*/ 	.byte	0x04, 0x0a
        /*0082*/ 	.short	(.L_35 - .L_34)
	.align		4
.L_34:
        /*0084*/ 	.word	index@(.nv.constant0._Z12knnSelectionPdPiS0_S_S0_)
        /*0088*/ 	.short	0x0380
        /*008a*/ 	.short	0x0028


	//----- nvinfo : EIATTR_SW_WAR
	.align		4
.L_35:
        /*008c*/ 	.byte	0x04, 0x36
        /*008e*/ 	.short	(.L_37 - .L_36)
.L_36:
        /*0090*/ 	.word	0x00000008
.L_37:


//--------------------- .nv.info._Z11compute_knnPdS_PiS0_S0_S0_S_S0_S0_ --------------------------
	.section	.nv.info._Z11compute_knnPdS_PiS0_S0_S0_S_S0_S0_,"",@"SHT_CUDA_INFO"
	.sectionflags	@""
	.align	4


	//----- nvinfo : EIATTR_CUDA_API_VERSION
	.align		4
        /*0000*/ 	.byte	0x04, 0x37
        /*0002*/ 	.short	(.L_39 - .L_38)
.L_38:
        /*0004*/ 	.word	0x00000082


	//----- nvinfo : EIATTR_KPARAM_INFO
	.align		4
.L_39:
        /*0008*/ 	.byte	0x04, 0x17
        /*000a*/ 	.short	(.L_41 - .L_40)
.L_40:
        /*000c*/ 	.word	0x00000000
        /*0010*/ 	.short	0x0008
        /*0012*/ 	.short	0x0040
        /*0014*/ 	.byte	0x00, 0xf5, 0x21, 0x00


	//----- nvinfo : EIATTR_KPARAM_INFO
	.align		4
.L_41:
        /*0018*/ 	.byte	0x04, 0x17
        /*001a*/ 	.short	(.L_43 - .L_42)
.L_42:
        /*001c*/ 	.word	0x00000000
        /*0020*/ 	.short	0x0007
        /*0022*/ 	.short	0x0038
        /*0024*/ 	.byte	0x00, 0xf5, 0x21, 0x00


	//----- nvinfo : EIATTR_KPARAM_INFO
	.align		4
.L_43:
        /*0028*/ 	.byte	0x04, 0x17
        /*002a*/ 	.short	(.L_45 - .L_44)
.L_44:
        /*002c*/ 	.word	0x00000000
        /*0030*/ 	.short	0x0006
        /*0032*/ 	.short	0x0030
        /*0034*/ 	.byte	0x00, 0xf5, 0x21, 0x00


	//----- nvinfo : EIATTR_KPARAM_INFO
	.align		4
.L_45:
        /*0038*/ 	.byte	0x04, 0x17
        /*003a*/ 	.short	(.L_47 - .L_46)
.L_46:
        /*003c*/ 	.word	0x00000000
        /*0040*/ 	.short	0x0005
        /*0042*/ 	.short	0x0028
        /*0044*/ 	.byte	0x00, 0xf5, 0x21, 0x00


	//----- nvinfo : EIATTR_KPARAM_INFO
	.align		4
.L_47:
        /*0048*/ 	.byte	0x04, 0x17
        /*004a*/ 	.short	(.L_49 - .L_48)
.L_48:
        /*004c*/ 	.word	0x00000000
        /*0050*/ 	.short	0x0004
        /*0052*/ 	.short	0x0020
        /*0054*/ 	.byte	0x00, 0xf5, 0x21, 0x00


	//----- nvinfo : EIATTR_KPARAM_INFO
	.align		4
.L_49:
        /*0058*/ 	.byte	0x04, 0x17
        /*005a*/ 	.short	(.L_51 - .L_50)
.L_50:
        /*005c*/ 	.word	0x00000000
        /*0060*/ 	.short	0x0003
        /*0062*/ 	.short	0x0018
        /*0064*/ 	.byte	0x00, 0xf5, 0x21, 0x00


	//----- nvinfo : EIATTR_KPARAM_INFO
	.align		4
.L_51:
        /*0068*/ 	.byte	0x04, 0x17
        /*006a*/ 	.short	(.L_53 - .L_52)
.L_52:
        /*006c*/ 	.word	0x00000000
        /*0070*/ 	.short	0x0002
        /*0072*/ 	.short	0x0010
        /*0074*/ 	.byte	0x00, 0xf5, 0x21, 0x00


	//----- nvinfo : EIATTR_KPARAM_INFO
	.align		4
.L_53:
        /*0078*/ 	.byte	0x04, 0x17
        /*007a*/ 	.short	(.L_55 - .L_54)
.L_54:
        /*007c*/ 	.word	0x00000000
        /*0080*/ 	.short	0x0001
        /*0082*/ 	.short	0x0008
        /*0084*/ 	.byte	0x00, 0xf5, 0x21, 0x00


	//----- nvinfo : EIATTR_KPARAM_INFO
	.align		4
.L_55:
        /*0088*/ 	.byte	0x04, 0x17
        /*008a*/ 	.short	(.L_57 - .L_56)
.L_56:
        /*008c*/ 	.word	0x00000000
        /*0090*/ 	.short	0x0000
        /*0092*/ 	.short	0x0000
        /*0094*/ 	.byte	0x00, 0xf5, 0x21, 0x00


	//----- nvinfo : EIATTR_SPARSE_MMA_MASK
	.align		4
.L_57:
        /*0098*/ 	.byte	0x03, 0x50
        /*009a*/ 	.short	0x0000


	//----- nvinfo : EIATTR_MAXREG_COUNT
	.align		4
        /*009c*/ 	.byte	0x03, 0x1b
        /*009e*/ 	.short	0x00ff


	//----- nvinfo : EIATTR_NUM_BARRIERS
	.align		4
        /*00a0*/ 	.byte	0x02, 0x4c
        /*00a2*/ 	.byte	0x01
	.zero		1


	//----- nvinfo : EIATTR_MERCURY_ISA_VERSION
	.align		4
        /*00a4*/ 	.byte	0x03, 0x5f
        /*00a6*/ 	.short	0x0101


	//----- nvinfo : EIATTR_VRC_CTA_INIT_COUNT
	.align		4
        /*00a8*/ 	.byte	0x02, 0x4a
	.zero		1
	.zero		1


	//----- nvinfo : EIATTR_EXIT_INSTR_OFFSETS
	.align		4
        /*00ac*/ 	.byte	0x04, 0x1c
        /*00ae*/ 	.short	(.L_59 - .L_58)


	//   ....[0]....
.L_58:
        /*00b0*/ 	.word	0x00001100


	//----- nvinfo : EIATTR_CRS_STACK_SIZE
	.align		4
.L_59:
        /*00b4*/ 	.byte	0x04, 0x1e
        /*00b6*/ 	.short	(.L_61 - .L_60)
.L_60:
        /*00b8*/ 	.word	0x00000000


	//----- nvinfo : EIATTR_CBANK_PARAM_SIZE
	.align		4
.L_61:
        /*00bc*/ 	.byte	0x03, 0x19
        /*00be*/ 	.short	0x0048


	//----- nvinfo : EIATTR_PARAM_CBANK
	.align		4
        /*00c0*/ 	.byte	0x04, 0x0a
        /*00c2*/ 	.short	(.L_63 - .L_62)
	.align		4
.L_62:
        /*00c4*/ 	.word	index@(.nv.constant0._Z11compute_knnPdS_PiS0_S0_S0_S_S0_S0_)
        /*00c8*/ 	.short	0x0380
        /*00ca*/ 	.short	0x0048


	//----- nvinfo : EIATTR_SW_WAR
	.align		4
.L_63:
        /*00cc*/ 	.byte	0x04, 0x36
        /*00ce*/ 	.short	(.L_65 - .L_64)
.L_64:
        /*00d0*/ 	.word	0x00000008
.L_65:


//--------------------- .nv.info._Z18calculate_distancePdS_S_PiS0_ --------------------------
	.section	.nv.info._Z18calculate_distancePdS_S_PiS0_,"",@"SHT_CUDA_INFO"
	.sectionflags	@""
	.align	4


	//----- nvinfo : EIATTR_CUDA_API_VERSION
	.align		4
        /*0000*/ 	.byte	0x04, 0x37
        /*0002*/ 	.short	(.L_67 - .L_66)
.L_66:
        /*0004*/ 	.word	0x00000082


	//----- nvinfo : EIATTR_KPARAM_INFO
	.align		4
.L_67:
        /*0008*/ 	.byte	0x04, 0x17
        /*000a*/ 	.short	(.L_69 - .L_68)
.L_68:
        /*000c*/ 	.word	0x00000000
        /*0010*/ 	.short	0x0004
        /*0012*/ 	.short	0x0020
        /*0014*/ 	.byte	0x00, 0xf5, 0x21, 0x00


	//----- nvinfo : EIATTR_KPARAM_INFO
	.align		4
.L_69:
        /*0018*/ 	.byte	0x04, 0x17
        /*001a*/ 	.short	(.L_71 - .L_70)
.L_70:
        /*001c*/ 	.word	0x00000000
        /*0020*/ 	.short	0x0003
        /*0022*/ 	.short	0x0018
        /*0024*/ 	.byte	0x00, 0xf5, 0x21, 0x00


	//----- nvinfo : EIATTR_KPARAM_INFO
	.align		4
.L_71:
        /*0028*/ 	.byte	0x04, 0x17
        /*002a*/ 	.short	(.L_73 - .L_72)
.L_72:
        /*002c*/ 	.word	0x00000000
        /*0030*/ 	.short	0x0002
        /*0032*/ 	.short	0x0010
        /*0034*/ 	.byte	0x00, 0xf5, 0x21, 0x00


	//----- nvinfo : EIATTR_KPARAM_INFO
	.align		4
.L_73:
        /*0038*/ 	.byte	0x04, 0x17
        /*003a*/ 	.short	(.L_75 - .L_74)
.L_74:
        /*003c*/ 	.word	0x00000000
        /*0040*/ 	.short	0x0001
        /*0042*/ 	.short	0x0008
        /*0044*/ 	.byte	0x00, 0xf5, 0x21, 0x00


	//----- nvinfo : EIATTR_KPARAM_INFO
	.align		4
.L_75:
        /*0048*/ 	.byte	0x04, 0x17
        /*004a*/ 	.short	(.L_77 - .L_76)
.L_76:
        /*004c*/ 	.word	0x00000000
        /*0050*/ 	.short	0x0000
        /*0052*/ 	.short	0x0000
        /*0054*/ 	.byte	0x00, 0xf5, 0x21, 0x00


	//----- nvinfo : EIATTR_SPARSE_MMA_MASK
	.align		4
.L_77:
        /*0058*/ 	.byte	0x03, 0x50
        /*005a*/ 	.short	0x0000


	//----- nvinfo : EIATTR_MAXREG_COUNT
	.align		4
        /*005c*/ 	.byte	0x03, 0x1b
        /*005e*/ 	.short	0x00ff


	//----- nvinfo : EIATTR_NUM_BARRIERS
	.align		4
        /*0060*/ 	.byte	0x02, 0x4c
        /*0062*/ 	.byte	0x01
	.zero		1


	//----- nvinfo : EIATTR_MERCURY_ISA_VERSION
	.align		4
        /*0064*/ 	.byte	0x03, 0x5f
        /*0066*/ 	.short	0x0101


	//----- nvinfo : EIATTR_VRC_CTA_INIT_COUNT
	.align		4
        /*0068*/ 	.byte	0x02, 0x4a
	.zero		1
	.zero		1


	//----- nvinfo : EIATTR_EXIT_INSTR_OFFSETS
	.align		4
        /*006c*/ 	.byte	0x04, 0x1c
        /*006e*/ 	.short	(.L_79 - .L_78)


	//   ....[0]....
.L_78:
        /*0070*/ 	.word	0x00001690


	//----- nvinfo : EIATTR_CRS_STACK_SIZE
	.align		4
.L_79:
        /*0074*/ 	.byte	0x04, 0x1e
        /*0076*/ 	.short	(.L_81 - .L_80)
.L_80:
        /*0078*/ 	.word	0x00000000


	//----- nvinfo : EIATTR_CBANK_PARAM_SIZE
	.align		4
.L_81:
        /*007c*/ 	.byte	0x03, 0x19
        /*007e*/ 	.short	0x0028


	//----- nvinfo : EIATTR_PARAM_CBANK
	.align		4
        /*0080*/ 	.byte	0x04, 0x0a
        /*0082*/ 	.short	(.L_83 - .L_82)
	.align		4
.L_82:
        /*0084*/ 	.word	index@(.nv.constant0._Z18calculate_distancePdS_S_PiS0_)
        /*0088*/ 	.short	0x0380
        /*008a*/ 	.short	0x0028


	//----- nvinfo : EIATTR_SW_WAR
	.align		4
.L_83:
        /*008c*/ 	.byte	0x04, 0x36
        /*008e*/ 	.short	(.L_85 - .L_84)
.L_84:
        /*0090*/ 	.word	0x00000008
.L_85:


//--------------------- .nv.callgraph             --------------------------
	.section	.nv.callgraph,"",@"SHT_CUDA_CALLGRAPH"
	.align	4
	.sectionentsize	8
	.align		4
        /*0000*/ 	.word	0x00000000
	.align		4
        /*0004*/ 	.word	0xffffffff
	.align		4
        /*0008*/ 	.word	0x00000000
	.align		4
        /*000c*/ 	.word	0xfffffffe
	.align		4
        /*0010*/ 	.word	0x00000000
	.align		4
        /*0014*/ 	.word	0xfffffffd
	.align		4
        /*0018*/ 	.word	0x00000000
	.align		4
        /*001c*/ 	.word	0xfffffffc


//--------------------- .text._Z12knnSelectionPdPiS0_S_S0_ --------------------------
	.section	.text._Z12knnSelectionPdPiS0_S_S0_,"ax",@progbits
	.align	128
        .global         _Z12knnSelectionPdPiS0_S_S0_
        .type           _Z12knnSelectionPdPiS0_S_S0_,@function
        .size           _Z12knnSelectionPdPiS0_S_S0_,(.L_x_40 - _Z12knnSelectionPdPiS0_S_S0_)
        .other          _Z12knnSelectionPdPiS0_S_S0_,@"STO_CUDA_ENTRY STV_DEFAULT"
_Z12knnSelectionPdPiS0_S_S0_:
.text._Z12knnSelectionPdPiS0_S_S0_:
[----:B------:R-:W-:Y:S08]  /*0000*/  LDC R1, c[0x0][0x37c] ;  /* 0x0000df00ff017b82 */ /* 0x000ff00000000800 */
[----:B------:R-:W0:Y:S01]  /*0010*/  LDC.64 R8, c[0x0][0x3a0] ;  /* 0x0000e800ff087b82 */ /* 0x000e220000000a00 */
[----:B------:R-:W0:Y:S01]  /*0020*/  LDCU.64 UR4, c[0x0][0x358] ;  /* 0x00006b00ff0477ac */ /* 0x000e220008000a00 */
[----:B------:R-:W1:Y:S06]  /*0030*/  S2R R7, SR_TID.X ;  /* 0x0000000000077919 */ /* 0x000e6c0000002100 */
[----:B------:R-:W1:Y:S08]  /*0040*/  S2UR UR6, SR_CTAID.X ;  /* 0x00000000000679c3 */ /* 0x000e700000002500 */
[----:B------:R-:W1:Y:S01]  /*0050*/  LDC R12, c[0x0][0x360] ;  /* 0x0000d800ff0c7b82 */ /* 0x000e620000000800 */
[----:B0-----:R-:W2:Y:S07]  /*0060*/  LDG.E R9, desc[UR4][R8.64] ;  /* 0x0000000408097981 */ /* 0x001eae000c1e1900 */
[----:B------:R-:W0:Y:S01]  /*0070*/  LDC.64 R4, c[0x0][0x380] ;  /* 0x0000e000ff047b82 */ /* 0x000e220000000a00 */
[----:B------:R-:W-:Y:S01]  /*0080*/  IMAD.MOV.U32 R10, RZ, RZ, -0x1 ;  /* 0xffffffffff0a7424 */ /* 0x000fe200078e00ff */
[----:B------:R-:W-:Y:S01]  /*0090*/  MOV R15, 0xffffffff ;  /* 0xffffffff000f7802 */ /* 0x000fe20000000f00 */
[----:B------:R-:W-:-:S05]  /*00a0*/  IMAD.MOV.U32 R11, RZ, RZ, 0x7fefffff ;  /* 0x7fefffffff0b7424 */ /* 0x000fca00078e00ff */
[----:B------:R-:W3:Y:S01]  /*00b0*/  LDC.64 R2, c[0x0][0x388] ;  /* 0x0000e200ff027b82 */ /* 0x000ee20000000a00 */
[----:B-1----:R-:W-:-:S04]  /*00c0*/  IMAD R13, R12, UR6, R7 ;  /* 0x000000060c0d7c24 */ /* 0x002fc8000f8e0207 */
[----:B0-----:R-:W-:-:S05]  /*00d0*/  IMAD.WIDE R4, R13, 0x8, R4 ;  /* 0x000000080d047825 */ /* 0x001fca00078e0204 */
[----:B------:R0:W-:Y:S01]  /*00e0*/  STG.E.64 desc[UR4][R4.64], R10 ;  /* 0x0000000a04007986 */ /* 0x0001e2000c101b04 */
[----:B---3--:R-:W-:-:S05]  /*00f0*/  IMAD.WIDE R2, R13, 0x4, R2 ;  /* 0x000000040d027825 */ /* 0x008fca00078e0202 */
[----:B------:R0:W-:Y:S01]  /*0100*/  STG.E desc[UR4][R2.64], R15 ;  /* 0x0000000f02007986 */ /* 0x0001e2000c101904 */
[----:B------:R-:W-:Y:S01]  /*0110*/  BAR.SYNC.DEFER_BLOCKING 0x0 ;  /* 0x0000000000007b1d */ /* 0x000fe20000010000 */
[----:B--2---:R-:W-:-:S04]  /*0120*/  IMAD R6, R9, UR6, RZ ;  /* 0x0000000609067c24 */ /* 0x004fc8000f8e02ff */
[----:B------:R-:W-:-:S04]  /*0130*/  IMAD.IADD R0, R9, 0x1, R6 ;  /* 0x0000000109007824 */ /* 0x000fc800078e0206 */
[----:B------:R-:W-:-:S05]  /*0140*/  IMAD.IADD R13, R0, 0x1, R12 ;  /* 0x00000001000d7824 */ /* 0x000fca00078e020c */
[----:B------:R-:W-:-:S13]  /*0150*/  ISETP.GE.U32.AND P0, PT, R6, R13, PT ;  /* 0x0000000d0600720c */ /* 0x000fda0003f06070 */
[----:B0-----:R-:W-:Y:S05]  /*0160*/  @P0 BRA `(.L_x_0) ;  /* 0x0000000400e00947 */ /* 0x001fea0003800000 */
[----:B------:R-:W-:Y:S01]  /*0170*/  IADD3 R13, PT, PT, R9, R12, RZ ;  /* 0x0000000c090d7210 */ /* 0x000fe20007ffe0ff */
[----:B------:R-:W-:-:S03]  /*0180*/  IMAD.MOV.U32 R15, RZ, RZ, R6 ;  /* 0x000000ffff0f7224 */ /* 0x000fc600078e0006 */
[----:B------:R-:W-:-:S13]  /*0190*/  LOP3.LUT P0, R14, R13, 0x3, RZ, 0xc0, !PT ;  /* 0x000000030d0e7812 */ /* 0x000fda000780c0ff */
[----:B------:R-:W-:Y:S05]  /*01a0*/  @!P0 BRA `(.L_x_1) ;  /* 0x0000000000748947 */ /* 0x000fea0003800000 */
[----:B------:R-:W0:Y:S01]  /*01b0*/  LDC.64 R8, c[0x0][0x398] ;  /* 0x0000e600ff087b82 */ /* 0x000e220000000a00 */
[----:B------:R-:W-:Y:S01]  /*01c0*/  IADD3 R24, PT, PT, -R14, RZ, RZ ;  /* 0x000000ff0e187210 */ /* 0x000fe20007ffe1ff */
[----:B------:R-:W-:Y:S01]  /*01d0*/  VIADD R22, R6, 0x1 ;  /* 0x0000000106167836 */ /* 0x000fe20000000000 */
[----:B------:R-:W-:-:S05]  /*01e0*/  IADD3 R23, PT, PT, -R12, R7, R6 ;  /* 0x000000070c177210 */ /* 0x000fca0007ffe106 */
[----:B------:R-:W1:Y:S02]  /*01f0*/  LDC.64 R10, c[0x0][0x390] ;  /* 0x0000e400ff0a7b82 */ /* 0x000e640000000a00 */
.L_x_4:
[----:B------:R-:W-:Y:S01]  /*0200*/  IADD3 R23, PT, PT, R23, 0x1, RZ ;  /* 0x0000000117177810 */ /* 0x000fe20007ffe0ff */
[----:B------:R-:W-:Y:S03]  /*0210*/  BSSY.RECONVERGENT B0, `(.L_x_2) ;  /* 0x0000010000007945 */ /* 0x000fe60003800200 */
[----:B------:R-:W-:-:S04]  /*0220*/  ISETP.GE.U32.AND P0, PT, R23, R6, PT ;  /* 0x000000061700720c */ /* 0x000fc80003f06070 */
[----:B------:R-:W-:-:S13]  /*0230*/  ISETP.GE.U32.OR P0, PT, R23, R0, !P0 ;  /* 0x000000001700720c */ /* 0x000fda0004706470 */
[----:B------:R-:W-:Y:S05]  /*0240*/  @P0 BRA `(.L_x_3) ;  /* 0x0000000000300947 */ /* 0x000fea0003800000 */
[----:B0-----:R-:W-:Y:S01]  /*0250*/  IMAD.WIDE.U32 R14, R23, 0x8, R8 ;  /* 0x00000008170e7825 */ /* 0x001fe200078e0008 */
[----:B------:R-:W2:Y:S04]  /*0260*/  LDG.E.64 R16, desc[UR4][R4.64] ;  /* 0x0000000404107981 */ /* 0x000ea8000c1e1b00 */
[----:B------:R-:W2:Y:S02]  /*0270*/  LDG.E.64 R18, desc[UR4][R14.64] ;  /* 0x000000040e127981 */ /* 0x000ea4000c1e1b00 */
[----:B--2---:R-:W-:-:S14]  /*0280*/  DSETP.GT.AND P0, PT, R16, R18, PT ;  /* 0x000000121000722a */ /* 0x004fdc0003f04000 */
[----:B------:R-:W-:Y:S05]  /*0290*/  @!P0 BRA `(.L_x_3) ;  /* 0x00000000001c8947 */ /* 0x000fea0003800000 */
[----:B-1----:R-:W-:Y:S01]  /*02a0*/  IMAD.WIDE.U32 R20, R23, 0x4, R10 ;  /* 0x0000000417147825 */ /* 0x002fe200078e000a */
[----:B------:R2:W-:Y:S04]  /*02b0*/  STG.E.64 desc[UR4][R4.64], R18 ;  /* 0x0000001204007986 */ /* 0x0005e8000c101b04 */
[----:B------:R2:W-:Y:S04]  /*02c0*/  STG.E.64 desc[UR4][R14.64], R16 ;  /* 0x000000100e007986 */ /* 0x0005e8000c101b04 */
[----:B------:R-:W3:Y:S04]  /*02d0*/  LDG.E R27, desc[UR4][R20.64] ;  /* 0x00000004141b7981 */ /* 0x000ee8000c1e1900 */
[----:B------:R-:W4:Y:S04]  /*02e0*/  LDG.E R25, desc[UR4][R2.64] ;  /* 0x0000000402197981 */ /* 0x000f28000c1e1900 */
[----:B---3--:R2:W-:Y:S04]  /*02f0*/  STG.E desc[UR4][R2.64], R27 ;  /* 0x0000001b02007986 */ /* 0x0085e8000c101904 */
[----:B----4-:R2:W-:Y:S02]  /*0300*/  STG.E desc[UR4][R20.64], R25 ;  /* 0x0000001914007986 */ /* 0x0105e4000c101904 */
.L_x_3:
[----:B------:R-:W-:Y:S05]  /*0310*/  BSYNC.RECONVERGENT B0 ;  /* 0x0000000000007941 */ /* 0x000fea0003800200 */
.L_x_2:
[----:B------:R-:W-:Y:S01]  /*0320*/  VIADD R24, R24, 0x1 ;  /* 0x0000000118187836 */ /* 0x000fe20000000000 */
[----:B--2---:R-:W-:Y:S01]  /*0330*/  MOV R15, R22 ;  /* 0x00000016000f7202 */ /* 0x004fe20000000f00 */
[----:B------:R-:W-:Y:S03]  /*0340*/  BAR.SYNC.DEFER_BLOCKING 0x0 ;  /* 0x0000000000007b1d */ /* 0x000fe60000010000 */
[----:B------:R-:W-:Y:S01]  /*0350*/  ISETP.NE.AND P0, PT, R24, RZ, PT ;  /* 0x000000ff1800720c */ /* 0x000fe20003f05270 */
[----:B------:R-:W-:-:S12]  /*0360*/  VIADD R22, R15, 0x1 ;  /* 0x000000010f167836 */ /* 0x000fd80000000000 */
[----:B------:R-:W-:Y:S05]  /*0370*/  @P0 BRA `(.L_x_4) ;  /* 0xfffffffc00a00947 */ /* 0x000fea000383ffff */
.L_x_1:
[----:B------:R-:W-:-:S04]  /*0380*/  IADD3 R13, PT, PT, R13, -0x1, RZ ;  /* 0xffffffff0d0d7810 */ /* 0x000fc80007ffe0ff */
[----:B------:R-:W-:-:S13]  /*0390*/  ISETP.GE.U32.AND P0, PT, R13, 0x3, PT ;  /* 0x000000030d00780c */ /* 0x000fda0003f06070 */
[----:B------:R-:W-:Y:S05]  /*03a0*/  @!P0 BRA `(.L_x_0) ;  /* 0x0000000400508947 */ /* 0x000fea0003800000 */
[----:B-1----:R-:W1:Y:S01]  /*03b0*/  LDC.64 R10, c[0x0][0x398] ;  /* 0x0000e600ff0a7b82 */ /* 0x002e620000000a00 */
[C---:B------:R-:W-:Y:S02]  /*03c0*/  IADD3 R13, PT, PT, -R12.reuse, R7, R15 ;  /* 0x000000070c0d7210 */ /* 0x040fe40007ffe10f */
[----:B------:R-:W-:-:S03]  /*03d0*/  IADD3 R7, PT, PT, -R12, R15, -R0 ;  /* 0x0000000f0c077210 */ /* 0x000fc60007ffe900 */
[----:B------:R-:W-:Y:S02]  /*03e0*/  VIADD R13, R13, 0x4 ;  /* 0x000000040d0d7836 */ /* 0x000fe40000000000 */
[----:B0-----:R-:W0:Y:S05]  /*03f0*/  LDC.64 R8, c[0x0][0x390] ;  /* 0x0000e400ff087b82 */ /* 0x001e2a0000000a00 */
.L_x_13:
[C---:B---34-:R-:W-:Y:S01]  /*0400*/  IADD3 R17, PT, PT, R13.reuse, -0x3, RZ ;  /* 0xfffffffd0d117810 */ /* 0x058fe20007ffe0ff */
[----:B------:R-:W-:Y:S01]  /*0410*/  BSSY.RECONVERGENT B0, `(.L_x_5) ;  /* 0x0000011000007945 */ /* 0x000fe20003800200 */
[----:B--2---:R-:W-:Y:S02]  /*0420*/  VIADD R15, R13, 0xfffffffe ;  /* 0xfffffffe0d0f7836 */ /* 0x004fe40000000000 */
[----:B------:R-:W-:-:S04]  /*0430*/  ISETP.GE.U32.AND P0, PT, R17, R6, PT ;  /* 0x000000061100720c */ /* 0x000fc80003f06070 */
[----:B------:R-:W-:-:S13]  /*0440*/  ISETP.GE.U32.OR P0, PT, R17, R0, !P0 ;  /* 0x000000001100720c */ /* 0x000fda0004706470 */
[----:B------:R-:W-:Y:S05]  /*0450*/  @P0 BRA `(.L_x_6) ;  /* 0x0000000000300947 */ /* 0x000fea0003800000 */
[----:B-1----:R-:W-:Y:S01]  /*0460*/  IMAD.WIDE.U32 R20, R17, 0x8, R10 ;  /* 0x0000000811147825 */ /* 0x002fe200078e000a */
[----:B------:R-:W2:Y:S04]  /*0470*/  LDG.E.64 R18, desc[UR4][R4.64] ;  /* 0x0000000404127981 */ /* 0x000ea8000c1e1b00 */
[----:B------:R-:W2:Y:S02]  /*0480*/  LDG.E.64 R22, desc[UR4][R20.64] ;  /* 0x0000000414167981 */ /* 0x000ea4000c1e1b00 */
[----:B--2---:R-:W-:-:S14]  /*0490*/  DSETP.GT.AND P0, PT, R18, R22, PT ;  /* 0x000000161200722a */ /* 0x004fdc0003f04000 */
[----:B------:R-:W-:Y:S05]  /*04a0*/  @!P0 BRA `(.L_x_6) ;  /* 0x00000000001c8947 */ /* 0x000fea0003800000 */
[----:B0-----:R-:W-:Y:S01]  /*04b0*/  IMAD.WIDE.U32 R16, R17, 0x4, R8 ;  /* 0x0000000411107825 */ /* 0x001fe200078e0008 */
[----:B------:R2:W-:Y:S04]  /*04c0*/  STG.E.64 desc[UR4][R4.64], R22 ;  /* 0x0000001604007986 */ /* 0x0005e8000c101b04 */
[----:B------:R2:W-:Y:S04]  /*04d0*/  STG.E.64 desc[UR4][R20.64], R18 ;  /* 0x0000001214007986 */ /* 0x0005e8000c101b04 */
[----:B------:R-:W3:Y:S04]  /*04e0*/  LDG.E R27, desc[UR4][R16.64] ;  /* 0x00000004101b7981 */ /* 0x000ee8000c1e1900 */
[----:B------:R-:W4:Y:S04]  /*04f0*/  LDG.E R25, desc[UR4][R2.64] ;  /* 0x0000000402197981 */ /* 0x000f28000c1e1900 */
[----:B---3--:R2:W-:Y:S04]  /*0500*/  STG.E desc[UR4][R2.64], R27 ;  /* 0x0000001b02007986 */ /* 0x0085e8000c101904 */
[----:B----4-:R2:W-:Y:S02]  /*0510*/  STG.E desc[UR4][R16.64], R25 ;  /* 0x0000001910007986 */ /* 0x0105e4000c101904 */
.L_x_6:
[----:B------:R-:W-:Y:S05]  /*0520*/  BSYNC.RECONVERGENT B0 ;  /* 0x0000000000007941 */ /* 0x000fea0003800200 */
.L_x_5:
[----:B------:R-:W-:Y:S01]  /*0530*/  BAR.SYNC.DEFER_BLOCKING 0x0 ;  /* 0x0000000000007b1d */ /* 0x000fe20000010000 */
[----:B------:R-:W-:Y:S02]  /*0540*/  ISETP.GE.U32.AND P0, PT, R15, R6, PT ;  /* 0x000000060f00720c */ /* 0x000fe40003f06070 */
[----:B--2---:R-:W-:Y:S02]  /*0550*/  IADD3 R17, PT, PT, R13, -0x1, RZ ;  /* 0xffffffff0d117810 */ /* 0x004fe40007ffe0ff */
[----:B------:R-:W-:Y:S01]  /*0560*/  ISETP.GE.U32.OR P0, PT, R15, R0, !P0 ;  /* 0x000000000f00720c */ /* 0x000fe20004706470 */
[----:B------:R-:W-:Y:S01]  /*0570*/  BSSY.RECONVERGENT B0, `(.L_x_7) ;  /* 0x0000010000007945 */ /* 0x000fe20003800200 */
[----:B------:R-:W-:-:S04]  /*0580*/  ISETP.GE.U32.AND P1, PT, R17, R6, PT ;  /* 0x000000061100720c */ /* 0x000fc80003f26070 */
[----:B------:R-:W-:-:S07]  /*0590*/  ISETP.GE.U32.OR P1, PT, R17, R0, !P1 ;  /* 0x000000001100720c */ /* 0x000fce0004f26470 */
[----:B------:R-:W-:Y:S06]  /*05a0*/  @P0 BRA `(.L_x_8) ;  /* 0x0000000000300947 */ /* 0x000fec0003800000 */
        /* <DEDUP_REMOVED lines=12> */
.L_x_8:
[----:B------:R-:W-:Y:S05]  /*0670*/  BSYNC.RECONVERGENT B0 ;  /* 0x0000000000007941 */ /* 0x000fea0003800200 */
.L_x_7:
[----:B------:R-:W-:Y:S06]  /*0680*/  BAR.SYNC.DEFER_BLOCKING 0x0 ;  /* 0x0000000000007b1d */ /* 0x000fec0000010000 */
[----:B------:R-:W-:Y:S04]  /*0690*/  BSSY.RECONVERGENT B0, `(.L_x_9) ;  /* 0x000000e000007945 */ /* 0x000fe80003800200 */
[----:B------:R-:W-:Y:S05]  /*06a0*/  @P1 BRA `(.L_x_10) ;  /* 0x0000000000301947 */ /* 0x000fea0003800000 */
[----:B-12---:R-:W-:Y:S01]  /*06b0*/  IMAD.WIDE.U32 R18, R17, 0x8, R10 ;  /* 0x0000000811127825 */ /* 0x006fe200078e000a */
[----:B------:R-:W2:Y:S04]  /*06c0*/  LDG.E.64 R14, desc[UR4][R4.64] ;  /* 0x00000004040e7981 */ /* 0x000ea8000c1e1b00 */
[----:B------:R-:W2:Y:S02]  /*06d0*/  LDG.E.64 R20, desc[UR4][R18.64] ;  /* 0x0000000412147981 */ /* 0x000ea4000c1e1b00 */
[----:B--2---:R-:W-:-:S14]  /*06e0*/  DSETP.GT.AND P0, PT, R14, R20, PT ;  /* 0x000000140e00722a */ /* 0x004fdc0003f04000 */
[----:B------:R-:W-:Y:S05]  /*06f0*/  @!P0 BRA `(.L_x_10) ;  /* 0x00000000001c8947 */ /* 0x000fea0003800000 */
[----:B0-----:R-:W-:Y:S01]  /*0700*/  IMAD.WIDE.U32 R16, R17, 0x4, R8 ;  /* 0x0000000411107825 */ /* 0x001fe200078e0008 */
[----:B------:R3:W-:Y:S04]  /*0710*/  STG.E.64 desc[UR4][R4.64], R20 ;  /* 0x0000001404007986 */ /* 0x0007e8000c101b04 */
[----:B------:R3:W-:Y:S04]  /*0720*/  STG.E.64 desc[UR4][R18.64], R14 ;  /* 0x0000000e12007986 */ /* 0x0007e8000c101b04 */
[----:B------:R-:W2:Y:S04]  /*0730*/  LDG.E R25, desc[UR4][R16.64] ;  /* 0x0000000410197981 */ /* 0x000ea8000c1e1900 */
[----:B------:R-:W4:Y:S04]  /*0740*/  LDG.E R23, desc[UR4][R2.64] ;  /* 0x0000000402177981 */ /* 0x000f28000c1e1900 */
[----:B--2---:R3:W-:Y:S04]  /*0750*/  STG.E desc[UR4][R2.64], R25 ;  /* 0x0000001902007986 */ /* 0x0047e8000c101904 */
[----:B----4-:R3:W-:Y:S02]  /*0760*/  STG.E desc[UR4][R16.64], R23 ;  /* 0x0000001710007986 */ /* 0x0107e4000c101904 */
.L_x_10:
[----:B------:R-:W-:Y:S05]  /*0770*/  BSYNC.RECONVERGENT B0 ;  /* 0x0000000000007941 */ /* 0x000fea0003800200 */
.L_x_9:
[----:B------:R-:W-:Y:S01]  /*0780*/  BAR.SYNC.DEFER_BLOCKING 0x0 ;  /* 0x0000000000007b1d */ /* 0x000fe20000010000 */
[----:B------:R-:W-:Y:S01]  /*0790*/  ISETP.GE.U32.AND P0, PT, R13, R6, PT ;  /* 0x000000060d00720c */ /* 0x000fe20003f06070 */
[----:B------:R-:W-:-:S03]  /*07a0*/  VIADD R7, R7, 0x4 ;  /* 0x0000000407077836 */ /* 0x000fc60000000000 */
[----:B------:R-:W-:Y:S01]  /*07b0*/  ISETP.GE.U32.OR P0, PT, R13, R0, !P0 ;  /* 0x000000000d00720c */ /* 0x000fe20004706470 */
[----:B------:R-:W-:Y:S01]  /*07c0*/  BSSY.RECONVERGENT B0, `(.L_x_11) ;  /* 0x000000f000007945 */ /* 0x000fe20003800200 */
[----:B------:R-:W-:-:S11]  /*07d0*/  ISETP.NE.AND P1, PT, R7, RZ, PT ;  /* 0x000000ff0700720c */ /* 0x000fd60003f25270 */
[----:B------:R-:W-:Y:S05]  /*07e0*/  @P0 BRA `(.L_x_12) ;  /* 0x0000000000300947 */ /* 0x000fea0003800000 */
[----:B-123--:R-:W-:Y:S01]  /*07f0*/  IMAD.WIDE.U32 R18, R13, 0x8, R10 ;  /* 0x000000080d127825 */ /* 0x00efe200078e000a */
        /* <DEDUP_REMOVED lines=8> */
[----:B------:R-:W3:Y:S04]  /*0880*/  LDG.E R23, desc[UR4][R2.64] ;  /* 0x0000000402177981 */ /* 0x000ee8000c1e1900 */
[----:B--2---:R4:W-:Y:S04]  /*0890*/  STG.E desc[UR4][R2.64], R25 ;  /* 0x0000001902007986 */ /* 0x0049e8000c101904 */
[----:B---3--:R4:W-:Y:S02]  /*08a0*/  STG.E desc[UR4][R16.64], R23 ;  /* 0x0000001710007986 */ /* 0x0089e4000c101904 */
.L_x_12:
[----:B------:R-:W-:Y:S05]  /*08b0*/  BSYNC.RECONVERGENT B0 ;  /* 0x0000000000007941 */ /* 0x000fea0003800200 */
.L_x_11:
[----:B------:R-:W-:Y:S01]  /*08c0*/  BAR.SYNC.DEFER_BLOCKING 0x0 ;  /* 0x0000000000007b1d */ /* 0x000fe20000010000 */
[----:B------:R-:W-:-:S05]  /*08d0*/  IADD3 R13, PT, PT, R13, 0x4, RZ ;  /* 0x000000040d0d7810 */ /* 0x000fca0007ffe0ff */
[----:B------:R-:W-:Y:S05]  /*08e0*/  @P1 BRA `(.L_x_13) ;  /* 0xfffffff800c41947 */ /* 0x000fea000383ffff */
.L_x_0:
[----:B------:R-:W-:Y:S06]  /*08f0*/  BAR.SYNC.DEFER_BLOCKING 0x0 ;  /* 0x0000000000007b1d */ /* 0x000fec0000010000 */
[----:B------:R-:W-:Y:S05]  /*0900*/  EXIT ;  /* 0x000000000000794d */ /* 0x000fea0003800000 */
.L_x_14:
[----:B------:R-:W-:-:S00]  /*0910*/  BRA `(.L_x_14) ;  /* 0xfffffffc00fc7947 */ /* 0x000fc0000383ffff */
[----:B------:R-:W-:-:S00]  /*0920*/  NOP ;  /* 0x0000000000007918 */ /* 0x000fc00000000000 */
        /* <DEDUP_REMOVED lines=13> */
.L_x_40:


//--------------------- .text._Z11compute_knnPdS_PiS0_S0_S0_S_S0_S0_ --------------------------
	.section	.text._Z11compute_knnPdS_PiS0_S0_S0_S_S0_S0_,"ax",@progbits
	.align	128
        .global         _Z11compute_knnPdS_PiS0_S0_S0_S_S0_S0_
        .type           _Z11compute_knnPdS_PiS0_S0_S0_S_S0_S0_,@function
        .size           _Z11compute_knnPdS_PiS0_S0_S0_S_S0_S0_,(.L_x_41 - _Z11compute_knnPdS_PiS0_S0_S0_S_S0_S0_)
        .other          _Z11compute_knnPdS_PiS0_S0_S0_S_S0_S0_,@"STO_CUDA_ENTRY STV_DEFAULT"
_Z11compute_knnPdS_PiS0_S0_S0_S_S0_S0_:
.text._Z11compute_knnPdS_PiS0_S0_S0_S_S0_S0_:
[----:B------:R-:W-:Y:S08]  /*0000*/  LDC R1, c[0x0][0x37c] ;  /* 0x0000df00ff017b82 */ /* 0x000ff00000000800 */
[----:B------:R-:W0:Y:S01]  /*0010*/  LDC.64 R2, c[0x0][0x390] ;  /* 0x0000e400ff027b82 */ /* 0x000e220000000a00 */
[----:B------:R-:W0:Y:S07]  /*0020*/  LDCU.64 UR12, c[0x0][0x358] ;  /* 0x00006b00ff0c77ac */ /* 0x000e2e0008000a00 */
[----:B------:R-:W1:Y:S08]  /*0030*/  LDC.64 R4, c[0x0][0x3a8] ;  /* 0x0000ea00ff047b82 */ /* 0x000e700000000a00 */
[----:B------:R-:W2:Y:S01]  /*0040*/  LDC.64 R6, c[0x0][0x3c0] ;  /* 0x0000f000ff067b82 */ /* 0x000ea20000000a00 */
[----:B0-----:R0:W3:Y:S07]  /*0050*/  LDG.E R23, desc[UR12][R2.64] ;  /* 0x0000000c02177981 */ /* 0x0010ee000c1e1900 */
[----:B------:R-:W4:Y:S01]  /*0060*/  S2UR UR11, SR_CTAID.X ;  /* 0x00000000000b79c3 */ /* 0x000f220000002500 */
[----:B-1----:R-:W5:Y:S01]  /*0070*/  LDG.E R14, desc[UR12][R4.64] ;  /* 0x0000000c040e7981 */ /* 0x002f62000c1e1900 */
[----:B------:R-:W1:Y:S01]  /*0080*/  S2R R0, SR_TID.X ;  /* 0x0000000000007919 */ /* 0x000e620000002100 */
[----:B------:R-:W4:Y:S05]  /*0090*/  LDCU UR14, c[0x0][0x360] ;  /* 0x00006c00ff0e77ac */ /* 0x000f2a0008000800 */
[----:B------:R-:W1:Y:S01]  /*00a0*/  LDC.64 R10, c[0x0][0x398] ;  /* 0x0000e600ff0a7b82 */ /* 0x000e620000000a00 */
[----:B--2---:R2:W5:Y:S01]  /*00b0*/  LDG.E R16, desc[UR12][R6.64] ;  /* 0x0000000c06107981 */ /* 0x004562000c1e1900 */
[----:B0-----:R-:W-:Y:S01]  /*00c0*/  MOV R2, 0xffffffff ;  /* 0xffffffff00027802 */ /* 0x001fe20000000f00 */
[----:B------:R-:W-:Y:S01]  /*00d0*/  IMAD.MOV.U32 R17, RZ, RZ, -0x1 ;  /* 0xffffffffff117424 */ /* 0x000fe200078e00ff */
[----:B------:R-:W-:-:S04]  /*00e0*/  MOV R3, 0x7fefffff ;  /* 0x7fefffff00037802 */ /* 0x000fc80000000f00 */
[----:B------:R-:W0:Y:S08]  /*00f0*/  LDC.64 R8, c[0x0][0x380] ;  /* 0x0000e000ff087b82 */ /* 0x000e300000000a00 */
[----:B------:R-:W0:Y:S01]  /*0100*/  LDC.64 R12, c[0x0][0x3a0] ;  /* 0x0000e800ff0c7b82 */ /* 0x000e220000000a00 */
[----:B----4-:R-:W-:-:S06]  /*0110*/  UIMAD UR8, UR11, UR14, URZ ;  /* 0x0000000e0b0872a4 */ /* 0x010fcc000f8e02ff */
[----:B-1----:R-:W-:-:S05]  /*0120*/  IADD3 R15, PT, PT, R0, UR8, RZ ;  /* 0x00000008000f7c10 */ /* 0x002fca000fffe0ff */
[----:B--2---:R-:W-:-:S04]  /*0130*/  IMAD.WIDE R6, R15, 0x4, R10 ;  /* 0x000000040f067825 */ /* 0x004fc800078e020a */
[----:B0-----:R-:W-:-:S04]  /*0140*/  IMAD.WIDE R8, R15, 0x8, R8 ;  /* 0x000000080f087825 */ /* 0x001fc800078e0208 */
[----:B------:R-:W-:Y:S01]  /*0150*/  IMAD.WIDE R4, R15, 0x4, R12 ;  /* 0x000000040f047825 */ /* 0x000fe200078e020c */
[----:B------:R0:W-:Y:S04]  /*0160*/  STG.E.64 desc[UR12][R8.64], R2 ;  /* 0x0000000208007986 */ /* 0x0001e8000c101b0c */
[----:B------:R0:W-:Y:S04]  /*0170*/  STG.E desc[UR12][R6.64], R17 ;  /* 0x0000001106007986 */ /* 0x0001e8000c10190c */
[----:B------:R0:W-:Y:S01]  /*0180*/  STG.E desc[UR12][R4.64], R17 ;  /* 0x0000001104007986 */ /* 0x0001e2000c10190c */
[----:B------:R-:W-:Y:S01]  /*0190*/  BAR.SYNC.DEFER_BLOCKING 0x0 ;  /* 0x0000000000007b1d */ /* 0x000fe20000010000 */
[----:B---3--:R-:W-:-:S05]  /*01a0*/  IMAD R20, R23, UR11, RZ ;  /* 0x0000000b17147c24 */ /* 0x008fca000f8e02ff */
[----:B------:R-:W-:Y:S02]  /*01b0*/  IADD3 R21, PT, PT, R23, R20, RZ ;  /* 0x0000001417157210 */ /* 0x000fe40007ffe0ff */
[----:B-----5:R-:W-:Y:S02]  /*01c0*/  R2UR UR6, R14 ;  /* 0x000000000e0672ca */ /* 0x020fe400000e0000 */
[----:B------:R-:W-:-:S04]  /*01d0*/  IADD3 R11, PT, PT, R21, UR14, RZ ;  /* 0x0000000e150b7c10 */ /* 0x000fc8000fffe0ff */
[----:B------:R-:W-:Y:S02]  /*01e0*/  ISETP.GE.U32.AND P0, PT, R20, R11, PT ;  /* 0x0000000b1400720c */ /* 0x000fe40003f06070 */
[----:B------:R-:W-:-:S11]  /*01f0*/  R2UR UR7, R16 ;  /* 0x00000000100772ca */ /* 0x000fd600000e0000 */
[----:B0-----:R-:W-:Y:S05]  /*0200*/  @P0 BRA `(.L_x_15) ;  /* 0x0000000c008c0947 */ /* 0x001fea0003800000 */
[----:B------:R-:W-:Y:S01]  /*0210*/  IMAD.U32 R3, RZ, RZ, UR14 ;  /* 0x0000000eff037e24 */ /* 0x000fe2000f8e00ff */
[----:B------:R-:W-:Y:S01]  /*0220*/  UIADD3 UR9, UPT, UPT, UR14, -0x1, URZ ;  /* 0xffffffff0e097890 */ /* 0x000fe2000fffe0ff */
[----:B------:R-:W-:-:S03]  /*0230*/  MOV R22, R20 ;  /* 0x0000001400167202 */ /* 0x000fc60000000f00 */
[----:B------:R-:W-:Y:S01]  /*0240*/  IADD3 R3, PT, PT, R0, 0x1, R3 ;  /* 0x0000000100037810 */ /* 0x000fe20007ffe003 */
[----:B------:R-:W-:-:S03]  /*0250*/  ULOP3.LUT UR10, UR9, 0xfffffffc, URZ, 0xc0, !UPT ;  /* 0xfffffffc090a7892 */ /* 0x000fc6000f8ec0ff */
[----:B------:R-:W-:Y:S01]  /*0260*/  IADD3 R2, PT, PT, R20, R3, RZ ;  /* 0x0000000314027210 */ /* 0x000fe20007ffe0ff */
[----:B------:R-:W-:-:S04]  /*0270*/  UIADD3 UR5, UPT, UPT, -UR10, URZ, URZ ;  /* 0x000000ff0a057290 */ /* 0x000fc8000fffe1ff */
[----:B------:R-:W-:-:S08]  /*0280*/  IMAD R23, R23, UR6, -R2 ;  /* 0x0000000617177c24 */ /* 0x000fd0000f8e0a02 */
.L_x_26:
[----:B------:R-:W-:-:S05]  /*0290*/  IMAD.U32 R3, RZ, RZ, UR14 ;  /* 0x0000000eff037e24 */ /* 0x000fca000f8e00ff */
[----:B------:R-:W-:-:S04]  /*02a0*/  IADD3 R3, PT, PT, R0, 0x1, R3 ;  /* 0x0000000100037810 */ /* 0x000fc80007ffe003 */
[----:B------:R-:W-:-:S04]  /*02b0*/  IADD3 R2, PT, PT, -R3, R22, RZ ;  /* 0x0000001603027210 */ /* 0x000fc80007ffe1ff */
[----:B------:R-:W-:-:S04]  /*02c0*/  ISETP.GE.AND P0, PT, R2, R20, PT ;  /* 0x000000140200720c */ /* 0x000fc80003f06270 */
[----:B------:R-:W-:-:S13]  /*02d0*/  ISETP.GE.OR P0, PT, R2, R21, !P0 ;  /* 0x000000150200720c */ /* 0x000fda0004706670 */
[----:B-123--:R-:W-:Y:S05]  /*02e0*/  @P0 BRA `(.L_x_16) ;  /* 0x00000000005c0947 */ /* 0x00efea0003800000 */
[----:B------:R-:W0:Y:S01]  /*02f0*/  LDCU.64 UR16, c[0x0][0x388] ;  /* 0x00007100ff1077ac */ /* 0x000e220008000a00 */
[----:B------:R-:W-:-:S04]  /*0300*/  IADD3 R3, PT, PT, R0, UR14, RZ ;  /* 0x0000000e00037c10 */ /* 0x000fc8000fffe0ff */
[----:B------:R-:W-:-:S04]  /*0310*/  IADD3 R3, P0, PT, -R3, R22, RZ ;  /* 0x0000001603037210 */ /* 0x000fc80007f1e1ff */
[----:B------:R-:W-:Y:S02]  /*0320*/  LEA.HI.X.SX32 R2, R22, 0xffffffff, 0x1, P0 ;  /* 0xffffffff16027811 */ /* 0x000fe400000f0eff */
[----:B0-----:R-:W-:-:S04]  /*0330*/  LEA R10, P0, R3, UR16, 0x3 ;  /* 0x00000010030a7c11 */ /* 0x001fc8000f8018ff */
[----:B------:R-:W-:Y:S02]  /*0340*/  LEA.HI.X R11, R3, UR17, R2, 0x3, P0 ;  /* 0x00000011030b7c11 */ /* 0x000fe400080f1c02 */
[----:B------:R-:W2:Y:S04]  /*0350*/  LDG.E.64 R2, desc[UR12][R8.64] ;  /* 0x0000000c08027981 */ /* 0x000ea8000c1e1b00 */
[----:B------:R-:W2:Y:S02]  /*0360*/  LDG.E.64 R12, desc[UR12][R10.64+-0x8] ;  /* 0xfffff80c0a0c7981 */ /* 0x000ea4000c1e1b00 */
[----:B--2---:R-:W-:-:S14]  /*0370*/  DSETP.GT.AND P0, PT, R2, R12, PT ;  /* 0x0000000c0200722a */ /* 0x004fdc0003f04000 */
[----:B------:R-:W-:Y:S05]  /*0380*/  @!P0 BRA `(.L_x_17) ;  /* 0x00000000002c8947 */ /* 0x000fea0003800000 */
[----:B------:R0:W-:Y:S04]  /*0390*/  STG.E.64 desc[UR12][R8.64], R12 ;  /* 0x0000000c08007986 */ /* 0x0001e8000c101b0c */
[----:B------:R0:W-:Y:S04]  /*03a0*/  STG.E.64 desc[UR12][R10.64+-0x8], R2 ;  /* 0xfffff8020a007986 */ /* 0x0001e8000c101b0c */
[----:B------:R-:W2:Y:S02]  /*03b0*/  LDG.E R15, desc[UR12][R4.64] ;  /* 0x0000000c040f7981 */ /* 0x000ea4000c1e1900 */
[----:B--2---:R-:W-:-:S13]  /*03c0*/  ISETP.GE.AND P0, PT, R15, RZ, PT ;  /* 0x000000ff0f00720c */ /* 0x004fda0003f06270 */
[----:B------:R-:W2:Y:S04]  /*03d0*/  @P0 LDG.E R17, desc[UR12][R6.64] ;  /* 0x0000000c06110981 */ /* 0x000ea8000c1e1900 */
[----:B------:R0:W-:Y:S04]  /*03e0*/  @P0 STG.E desc[UR12][R6.64], R15 ;  /* 0x0000000f06000986 */ /* 0x0001e8000c10190c */
[----:B--2---:R0:W-:Y:S04]  /*03f0*/  @P0 STG.E desc[UR12][R4.64], R17 ;  /* 0x0000001104000986 */ /* 0x0041e8000c10190c */
[----:B------:R-:W2:Y:S01]  /*0400*/  @!P0 LDG.E R19, desc[UR12][R6.64] ;  /* 0x0000000c06138981 */ /* 0x000ea2000c1e1900 */
[----:B------:R-:W-:-:S03]  /*0410*/  @!P0 IADD3 R25, PT, PT, R23, R22, RZ ;  /* 0x0000001617198210 */ /* 0x000fc60007ffe0ff */
[----:B--2---:R0:W-:Y:S04]  /*0420*/  @!P0 STG.E desc[UR12][R4.64], R19 ;  /* 0x0000001304008986 */ /* 0x0041e8000c10190c */
[----:B------:R0:W-:Y:S02]  /*0430*/  @!P0 STG.E desc[UR12][R6.64], R25 ;  /* 0x0000001906008986 */ /* 0x0001e4000c10190c */
.L_x_17:
[----:B------:R-:W-:Y:S05]  /*0440*/  WARPSYNC.ALL ;  /* 0x0000000000007948 */ /* 0x000fea0003800000 */
[----:B------:R-:W-:Y:S06]  /*0450*/  BAR.SYNC.DEFER_BLOCKING 0x0 ;  /* 0x0000000000007b1d */ /* 0x000fec0000010000 */
.L_x_16:
[----:B------:R-:W-:Y:S01]  /*0460*/  ISETP.NE.AND P0, PT, R0, 0x7, PT ;  /* 0x000000070000780c */ /* 0x000fe20003f05270 */
[----:B------:R-:W-:Y:S05]  /*0470*/  WARPSYNC.ALL ;  /* 0x0000000000007948 */ /* 0x000fea0003800000 */
[----:B------:R-:W-:Y:S06]  /*0480*/  BAR.SYNC.DEFER_BLOCKING 0x0 ;  /* 0x0000000000007b1d */ /* 0x000fec0000010000 */
[----:B------:R-:W-:Y:S04]  /*0490*/  BSSY.RECONVERGENT B0, `(.L_x_18) ;  /* 0x00000b5000007945 */ /* 0x000fe80003800200 */
[----:B------:R-:W-:Y:S05]  /*04a0*/  @P0 BRA `(.L_x_19) ;  /* 0x0000000800cc0947 */ /* 0x000fea0003800000 */
[----:B------:R-:W-:-:S09]  /*04b0*/  UISETP.NE.AND UP0, UPT, UR9, URZ, UPT ;  /* 0x000000ff0900728c */ /* 0x000fd2000bf05270 */
[----:B------:R-:W-:Y:S05]  /*04c0*/  BRA.U !UP0, `(.L_x_20) ;  /* 0x0000000908bc7547 */ /* 0x000fea000b800000 */
[----:B------:R-:W-:Y:S01]  /*04d0*/  UIADD3 UR4, UPT, UPT, UR14, -0x2, URZ ;  /* 0xfffffffe0e047890 */ /* 0x000fe2000fffe0ff */
[----:B0-----:R-:W-:-:S03]  /*04e0*/  IMAD.MOV.U32 R12, RZ, RZ, RZ ;  /* 0x000000ffff0c7224 */ /* 0x001fc600078e00ff */
[----:B------:R-:W-:-:S09]  /*04f0*/  UISETP.GE.U32.AND UP0, UPT, UR4, 0x3, UPT ;  /* 0x000000030400788c */ /* 0x000fd2000bf06070 */
[----:B------:R-:W-:Y:S05]  /*0500*/  BRA.U !UP0, `(.L_x_21) ;  /* 0x0000000908507547 */ /* 0x000fea000b800000 */
[----:B------:R-:W0:Y:S01]  /*0510*/  LDC.64 R2, c[0x0][0x3a0] ;  /* 0x0000e800ff027b82 */ /* 0x000e220000000a00 */
[----:B------:R-:W-:Y:S02]  /*0520*/  UIADD3 UR15, UPT, UPT, -UR10, URZ, URZ ;  /* 0x000000ff0a0f7290 */ /* 0x000fe4000fffe1ff */
[----:B------:R-:W-:Y:S02]  /*0530*/  UIADD3 UR4, UPT, UPT, UR8, 0x2, URZ ;  /* 0x0000000208047890 */ /* 0x000fe4000fffe0ff */
[----:B------:R-:W-:-:S04]  /*0540*/  UISETP.GE.AND UP0, UPT, UR15, URZ, UPT ;  /* 0x000000ff0f00728c */ /* 0x000fc8000bf06270 */
[----:B------:R-:W-:Y:S01]  /*0550*/  MOV R25, UR4 ;  /* 0x0000000400197c02 */ /* 0x000fe20008000f00 */
[----:B------:R-:W-:-:S04]  /*0560*/  UMOV UR4, UR5 ;  /* 0x0000000500047c82 */ /* 0x000fc80008000000 */
[----:B------:R-:W-:Y:S05]  /*0570*/  BRA.U UP0, `(.L_x_22) ;  /* 0x0000000500dc7547 */ /* 0x000fea000b800000 */
[----:B------:R-:W-:Y:S02]  /*0580*/  UIADD3 UR15, UPT, UPT, -UR4, URZ, URZ ;  /* 0x000000ff040f7290 */ /* 0x000fe4000fffe1ff */
[----:B------:R-:W-:Y:S02]  /*0590*/  UPLOP3.LUT UP0, UPT, UPT, UPT, UPT, 0x80, 0x8 ;  /* 0x000000000008789c */ /* 0x000fe40003f0f070 */
[----:B------:R-:W-:-:S09]  /*05a0*/  UISETP.GT.AND UP1, UPT, UR15, 0xc, UPT ;  /* 0x0000000c0f00788c */ /* 0x000fd2000bf24270 */
[----:B------:R-:W-:Y:S05]  /*05b0*/  BRA.U !UP1, `(.L_x_23) ;  /* 0x0000000509207547 */ /* 0x000fea000b800000 */
[----:B------:R-:W-:-:S11]  /*05c0*/  UPLOP3.LUT UP0, UPT, UPT, UPT, UPT, 0x40, 0x4 ;  /* 0x000000000004789c */ /* 0x000fd60003f0e870 */
.L_x_24:
[----:B-1----:R-:W1:Y:S01]  /*05d0*/  LDC.64 R10, c[0x0][0x3a0] ;  /* 0x0000e800ff0a7b82 */ /* 0x002e620000000a00 */
[----:B------:R-:W-:-:S05]  /*05e0*/  IADD3 R19, PT, PT, R25, -0x1, RZ ;  /* 0xffffffff19137810 */ /* 0x000fca0007ffe0ff */
[----:B-1----:R-:W-:-:S05]  /*05f0*/  IMAD.WIDE.U32 R18, R19, 0x4, R10 ;  /* 0x0000000413127825 */ /* 0x002fca00078e000a */
[----:B------:R-:W2:Y:S01]  /*0600*/  LDG.E R29, desc[UR12][R18.64] ;  /* 0x0000000c121d7981 */ /* 0x000ea2000c1e1900 */
[C---:B------:R-:W-:Y:S01]  /*0610*/  IADD3 R27, PT, PT, R25.reuse, -0x2, RZ ;  /* 0xfffffffe191b7810 */ /* 0x040fe20007ffe0ff */
[----:B------:R-:W-:-:S04]  /*0620*/  IMAD.WIDE.U32 R12, R25, 0x4, R10 ;  /* 0x00000004190c7825 */ /* 0x000fc800078e000a */
[----:B------:R-:W-:-:S05]  /*0630*/  IMAD.WIDE.U32 R26, R27, 0x4, R10 ;  /* 0x000000041b1a7825 */ /* 0x000fca00078e000a */
[----:B--2---:R1:W-:Y:S04]  /*0640*/  STG.E desc[UR12][R26.64], R29 ;  /* 0x0000001d1a007986 */ /* 0x0043e8000c10190c */
[----:B------:R-:W2:Y:S01]  /*0650*/  LDG.E R24, desc[UR12][R12.64] ;  /* 0x0000000c0c187981 */ /* 0x000ea2000c1e1900 */
[----:B------:R-:W-:-:S04]  /*0660*/  VIADD R15, R25, 0x1 ;  /* 0x00000001190f7836 */ /* 0x000fc80000000000 */
[--C-:B------:R-:W-:Y:S01]  /*0670*/  IMAD.WIDE.U32 R14, R15, 0x4, R10.reuse ;  /* 0x000000040f0e7825 */ /* 0x100fe200078e000a */
[----:B------:R-:W-:Y:S01]  /*0680*/  IADD3 R17, PT, PT, R25, 0x2, RZ ;  /* 0x0000000219117810 */ /* 0x000fe20007ffe0ff */
[----:B--2---:R2:W-:Y:S04]  /*0690*/  STG.E desc[UR12][R18.64], R24 ;  /* 0x0000001812007986 */ /* 0x0045e8000c10190c */
[----:B------:R-:W3:Y:S01]  /*06a0*/  LDG.E R28, desc[UR12][R14.64] ;  /* 0x0000000c0e1c7981 */ /* 0x000ee2000c1e1900 */
[--C-:B------:R-:W-:Y:S01]  /*06b0*/  IMAD.WIDE.U32 R16, R17, 0x4, R10.reuse ;  /* 0x0000000411107825 */ /* 0x100fe200078e000a */
[----:B-1----:R-:W-:Y:S02]  /*06c0*/  IADD3 R27, PT, PT, R25, 0x3, RZ ;  /* 0x00000003191b7810 */ /* 0x002fe40007ffe0ff */
[----:B---3--:R-:W-:Y:S04]  /*06d0*/  STG.E desc[UR12][R12.64], R28 ;  /* 0x0000001c0c007986 */ /* 0x008fe8000c10190c */
[----:B------:R-:W3:Y:S01]  /*06e0*/  LDG.E R29, desc[UR12][R16.64] ;  /* 0x0000000c101d7981 */ /* 0x000ee2000c1e1900 */
[----:B------:R-:W-:Y:S01]  /*06f0*/  IMAD.WIDE.U32 R26, R27, 0x4, R10 ;  /* 0x000000041b1a7825 */ /* 0x000fe200078e000a */
[----:B--2---:R-:W-:-:S02]  /*0700*/  IADD3 R19, PT, PT, R25, 0x4, RZ ;  /* 0x0000000419137810 */ /* 0x004fc40007ffe0ff */
[----:B---3--:R1:W-:Y:S04]  /*0710*/  STG.E desc[UR12][R14.64], R29 ;  /* 0x0000001d0e007986 */ /* 0x0083e8000c10190c */
[----:B-1----:R-:W2:Y:S01]  /*0720*/  LDG.E R29, desc[UR12][R26.64] ;  /* 0x0000000c1a1d7981 */ /* 0x002ea2000c1e1900 */
[----:B------:R-:W-:-:S04]  /*0730*/  IMAD.WIDE.U32 R18, R19, 0x4, R10 ;  /* 0x0000000413127825 */ /* 0x000fc800078e000a */
[----:B------:R-:W-:Y:S01]  /*0740*/  VIADD R13, R25, 0x5 ;  /* 0x00000005190d7836 */ /* 0x000fe20000000000 */
[----:B--2---:R-:W-:Y:S04]  /*0750*/  STG.E desc[UR12][R16.64], R29 ;  /* 0x0000001d10007986 */ /* 0x004fe8000c10190c */
[----:B------:R-:W2:Y:S01]  /*0760*/  LDG.E R24, desc[UR12][R18.64] ;  /* 0x0000000c12187981 */ /* 0x000ea2000c1e1900 */
[----:B------:R-:W-:-:S03]  /*0770*/  IMAD.WIDE.U32 R12, R13, 0x4, R10 ;  /* 0x000000040d0c7825 */ /* 0x000fc600078e000a */
[----:B--2---:R1:W-:Y:S04]  /*0780*/  STG.E desc[UR12][R26.64], R24 ;  /* 0x000000181a007986 */ /* 0x0043e8000c10190c */
[----:B------:R-:W2:Y:S01]  /*0790*/  LDG.E R28, desc[UR12][R12.64] ;  /* 0x0000000c0c1c7981 */ /* 0x000ea2000c1e1900 */
[----:B-1----:R-:W-:-:S05]  /*07a0*/  IADD3 R24, PT, PT, R25, 0x6, RZ ;  /* 0x0000000619187810 */ /* 0x002fca0007ffe0ff */
[----:B------:R-:W-:Y:S01]  /*07b0*/  IMAD.WIDE.U32 R14, R24, 0x4, R10 ;  /* 0x00000004180e7825 */ /* 0x000fe200078e000a */
[----:B--2---:R-:W-:Y:S04]  /*07c0*/  STG.E desc[UR12][R18.64], R28 ;  /* 0x0000001c12007986 */ /* 0x004fe8000c10190c */
[----:B------:R-:W2:Y:S01]  /*07d0*/  LDG.E R29, desc[UR12][R14.64] ;  /* 0x0000000c0e1d7981 */ /* 0x000ea2000c1e1900 */
[----:B------:R-:W-:-:S05]  /*07e0*/  IADD3 R17, PT, PT, R25, 0x7, RZ ;  /* 0x0000000719117810 */ /* 0x000fca0007ffe0ff */
[--C-:B------:R-:W-:Y:S01]  /*07f0*/  IMAD.WIDE.U32 R16, R17, 0x4, R10.reuse ;  /* 0x0000000411107825 */ /* 0x100fe200078e000a */
[----:B------:R-:W-:Y:S01]  /*0800*/  IADD3 R27, PT, PT, R25, 0x8, RZ ;  /* 0x00000008191b7810 */ /* 0x000fe20007ffe0ff */
[----:B--2---:R1:W-:Y:S04]  /*0810*/  STG.E desc[UR12][R12.64], R29 ;  /* 0x0000001d0c007986 */ /* 0x0043e8000c10190c */
        /* <DEDUP_REMOVED lines=18> */
[C---:B------:R-:W-:Y:S01]  /*0940*/  VIADD R24, R25.reuse, 0xd ;  /* 0x0000000d19187836 */ /* 0x040fe20000000000 */
[----:B--2---:R1:W-:Y:S04]  /*0950*/  STG.E desc[UR12][R12.64], R29 ;  /* 0x0000001d0c007986 */ /* 0x0043e8000c10190c */
[----:B------:R-:W2:Y:S01]  /*0960*/  LDG.E R19, desc[UR12][R16.64] ;  /* 0x0000000c10137981 */ /* 0x000ea2000c1e1900 */
[--C-:B------:R-:W-:Y:S01]  /*0970*/  IMAD.WIDE.U32 R26, R24, 0x4, R10.reuse ;  /* 0x00000004181a7825 */ /* 0x100fe200078e000a */
[----:B------:R-:W-:Y:S02]  /*0980*/  IADD3 R24, PT, PT, R25, 0xe, RZ ;  /* 0x0000000e19187810 */ /* 0x000fe40007ffe0ff */
[----:B--2---:R1:W-:Y:S04]  /*0990*/  STG.E desc[UR12][R14.64], R19 ;  /* 0x000000130e007986 */ /* 0x0043e8000c10190c */
[----:B------:R-:W2:Y:S01]  /*09a0*/  LDG.E R28, desc[UR12][R26.64] ;  /* 0x0000000c1a1c7981 */ /* 0x000ea2000c1e1900 */
[----:B------:R-:W-:-:S03]  /*09b0*/  IMAD.WIDE.U32 R10, R24, 0x4, R10 ;  /* 0x00000004180a7825 */ /* 0x000fc600078e000a */
[----:B--2---:R1:W-:Y:S04]  /*09c0*/  STG.E desc[UR12][R16.64], R28 ;  /* 0x0000001c10007986 */ /* 0x0043e8000c10190c */
[----:B------:R-:W2:Y:S01]  /*09d0*/  LDG.E R11, desc[UR12][R10.64] ;  /* 0x0000000c0a0b7981 */ /* 0x000ea2000c1e1900 */
[----:B------:R-:W-:Y:S01]  /*09e0*/  UIADD3 UR4, UPT, UPT, UR4, 0x10, URZ ;  /* 0x0000001004047890 */ /* 0x000fe2000fffe0ff */
[----:B------:R-:W-:-:S03]  /*09f0*/  IADD3 R25, PT, PT, R25, 0x10, RZ ;  /* 0x0000001019197810 */ /* 0x000fc60007ffe0ff */
[----:B------:R-:W-:Y:S01]  /*0a00*/  UISETP.GE.AND UP1, UPT, UR4, -0xc, UPT ;  /* 0xfffffff40400788c */ /* 0x000fe2000bf26270 */
[----:B--2---:R1:W-:Y:S08]  /*0a10*/  STG.E desc[UR12][R26.64], R11 ;  /* 0x0000000b1a007986 */ /* 0x0043f0000c10190c */
[----:B------:R-:W-:Y:S05]  /*0a20*/  BRA.U !UP1, `(.L_x_24) ;  /* 0xfffffff909e87547 */ /* 0x000fea000b83ffff */
[----:B-1----:R-:W-:-:S07]  /*0a30*/  MOV R12, UR10 ;  /* 0x0000000a000c7c02 */ /* 0x002fce0008000f00 */
.L_x_23:
[----:B------:R-:W-:-:S04]  /*0a40*/  UIADD3 UR15, UPT, UPT, -UR4, URZ, URZ ;  /* 0x000000ff040f7290 */ /* 0x000fc8000fffe1ff */
[----:B------:R-:W-:-:S09]  /*0a50*/  UISETP.GT.AND UP1, UPT, UR15, 0x4, UPT ;  /* 0x000000040f00788c */ /* 0x000fd2000bf24270 */
[----:B------:R-:W-:Y:S05]  /*0a60*/  BRA.U !UP1, `(.L_x_25) ;  /* 0x0000000109987547 */ /* 0x000fea000b800000 */
[----:B------:R-:W1:Y:S01]  /*0a70*/  LDC.64 R10, c[0x0][0x3a0] ;  /* 0x0000e800ff0a7b82 */ /* 0x000e620000000a00 */
[----:B------:R-:W-:-:S04]  /*0a80*/  VIADD R27, R25, 0xffffffff ;  /* 0xffffffff191b7836 */ /* 0x000fc80000000000 */
[----:B-1----:R-:W-:-:S05]  /*0a90*/  IMAD.WIDE.U32 R26, R27, 0x4, R10 ;  /* 0x000000041b1a7825 */ /* 0x002fca00078e000a */
[----:B------:R-:W2:Y:S01]  /*0aa0*/  LDG.E R29, desc[UR12][R26.64] ;  /* 0x0000000c1a1d7981 */ /* 0x000ea2000c1e1900 */
[C---:B------:R-:W-:Y:S01]  /*0ab0*/  IADD3 R17, PT, PT, R25.reuse, -0x2, RZ ;  /* 0xfffffffe19117810 */ /* 0x040fe20007ffe0ff */
[----:B------:R-:W-:-:S04]  /*0ac0*/  IMAD.WIDE.U32 R18, R25, 0x4, R10 ;  /* 0x0000000419127825 */ /* 0x000fc800078e000a */
[----:B------:R-:W-:Y:S01]  /*0ad0*/  IMAD.WIDE.U32 R16, R17, 0x4, R10 ;  /* 0x0000000411107825 */ /* 0x000fe200078e000a */
[----:B------:R-:W-:-:S04]  /*0ae0*/  IADD3 R13, PT, PT, R25, 0x1, RZ ;  /* 0x00000001190d7810 */ /* 0x000fc80007ffe0ff */
[----:B--2---:R1:W-:Y:S04]  /*0af0*/  STG.E desc[UR12][R16.64], R29 ;  /* 0x0000001d10007986 */ /* 0x0043e8000c10190c */
[----:B------:R-:W2:Y:S01]  /*0b00*/  LDG.E R24, desc[UR12][R18.64] ;  /* 0x0000000c12187981 */ /* 0x000ea2000c1e1900 */
[--C-:B------:R-:W-:Y:S01]  /*0b10*/  IMAD.WIDE.U32 R12, R13, 0x4, R10.reuse ;  /* 0x000000040d0c7825 */ /* 0x100fe200078e000a */
[----:B------:R-:W-:Y:S02]  /*0b20*/  IADD3 R15, PT, PT, R25, 0x2, RZ ;  /* 0x00000002190f7810 */ /* 0x000fe40007ffe0ff */
[----:B--2---:R2:W-:Y:S04]  /*0b30*/  STG.E desc[UR12][R26.64], R24 ;  /* 0x000000181a007986 */ /* 0x0045e8000c10190c */
[----:B------:R-:W3:Y:S01]  /*0b40*/  LDG.E R28, desc[UR12][R12.64] ;  /* 0x0000000c0c1c7981 */ /* 0x000ee2000c1e1900 */
[----:B------:R-:W-:-:S04]  /*0b50*/  IMAD.WIDE.U32 R14, R15, 0x4, R10 ;  /* 0x000000040f0e7825 */ /* 0x000fc800078e000a */
[----:B-1----:R-:W-:Y:S01]  /*0b60*/  VIADD R17, R25, 0x3 ;  /* 0x0000000319117836 */ /* 0x002fe20000000000 */
[----:B---3--:R-:W-:Y:S04]  /*0b70*/  STG.E desc[UR12][R18.64], R28 ;  /* 0x0000001c12007986 */ /* 0x008fe8000c10190c */
[----:B------:R-:W3:Y:S01]  /*0b80*/  LDG.E R29, desc[UR12][R14.64] ;  /* 0x0000000c0e1d7981 */ /* 0x000ee2000c1e1900 */
[--C-:B------:R-:W-:Y:S01]  /*0b90*/  IMAD.WIDE.U32 R16, R17, 0x4, R10.reuse ;  /* 0x0000000411107825 */ /* 0x100fe200078e000a */
[----:B--2---:R-:W-:Y:S02]  /*0ba0*/  IADD3 R27, PT, PT, R25, 0x4, RZ ;  /* 0x00000004191b7810 */ /* 0x004fe40007ffe0ff */
[----:B---3--:R1:W-:Y:S04]  /*0bb0*/  STG.E desc[UR12][R12.64], R29 ;  /* 0x0000001d0c007986 */ /* 0x0083e8000c10190c */
[----:B-1----:R-:W2:Y:S01]  /*0bc0*/  LDG.E R29, desc[UR12][R16.64] ;  /* 0x0000000c101d7981 */ /* 0x002ea2000c1e1900 */
[----:B------:R-:W-:Y:S01]  /*0bd0*/  IMAD.WIDE.U32 R26, R27, 0x4, R10 ;  /* 0x000000041b1a7825 */ /* 0x000fe200078e000a */
[----:B------:R-:W-:-:S02]  /*0be0*/  IADD3 R24, PT, PT, R25, 0x5, RZ ;  /* 0x0000000519187810 */ /* 0x000fc40007ffe0ff */
        /* <DEDUP_REMOVED lines=9> */
[----:B------:R-:W-:Y:S01]  /*0c80*/  IMAD.U32 R12, RZ, RZ, UR10 ;  /* 0x0000000aff0c7e24 */ /* 0x000fe2000f8e00ff */
[----:B------:R-:W-:Y:S01]  /*0c90*/  IADD3 R25, PT, PT, R25, 0x8, RZ ;  /* 0x0000000819197810 */ /* 0x000fe20007ffe0ff */
[----:B------:R-:W-:Y:S02]  /*0ca0*/  UIADD3 UR4, UPT, UPT, UR4, 0x8, URZ ;  /* 0x0000000804047890 */ /* 0x000fe4000fffe0ff */
[----:B------:R-:W-:Y:S01]  /*0cb0*/  UPLOP3.LUT UP0, UPT, UPT, UPT, UPT, 0x40, 0x4 ;  /* 0x000000000004789c */ /* 0x000fe20003f0e870 */
[----:B--2---:R1:W-:Y:S10]  /*0cc0*/  STG.E desc[UR12][R18.64], R11 ;  /* 0x0000000b12007986 */ /* 0x0043f4000c10190c */
.L_x_25:
[----:B------:R-:W-:-:S09]  /*0cd0*/  UISETP.NE.OR UP0, UPT, UR4, URZ, UP0 ;  /* 0x000000ff0400728c */ /* 0x000fd20008705670 */
[----:B------:R-:W-:Y:S05]  /*0ce0*/  BRA.U !UP0, `(.L_x_21) ;  /* 0x0000000108587547 */ /* 0x000fea000b800000 */
.L_x_22:
[----:B-12---:R-:W-:-:S05]  /*0cf0*/  IADD3 R13, PT, PT, R25, -0x1, RZ ;  /* 0xffffffff190d7810 */ /* 0x006fca0007ffe0ff */
[----:B0-----:R-:W-:-:S05]  /*0d00*/  IMAD.WIDE.U32 R12, R13, 0x4, R2 ;  /* 0x000000040d0c7825 */ /* 0x001fca00078e0002 */
[----:B------:R-:W2:Y:S01]  /*0d10*/  LDG.E R27, desc[UR12][R12.64] ;  /* 0x0000000c0c1b7981 */ /* 0x000ea2000c1e1900 */
[C---:B------:R-:W-:Y:S01]  /*0d20*/  IADD3 R17, PT, PT, R25.reuse, -0x2, RZ ;  /* 0xfffffffe19117810 */ /* 0x040fe20007ffe0ff */
[----:B------:R-:W-:-:S04]  /*0d30*/  IMAD.WIDE.U32 R10, R25, 0x4, R2 ;  /* 0x00000004190a7825 */ /* 0x000fc800078e0002 */
[----:B------:R-:W-:-:S05]  /*0d40*/  IMAD.WIDE.U32 R16, R17, 0x4, R2 ;  /* 0x0000000411107825 */ /* 0x000fca00078e0002 */
[----:B--2---:R2:W-:Y:S04]  /*0d50*/  STG.E desc[UR12][R16.64], R27 ;  /* 0x0000001b10007986 */ /* 0x0045e8000c10190c */
[----:B------:R-:W3:Y:S01]  /*0d60*/  LDG.E R29, desc[UR12][R10.64] ;  /* 0x0000000c0a1d7981 */ /* 0x000ee2000c1e1900 */
[----:B------:R-:W-:-:S04]  /*0d70*/  VIADD R15, R25, 0x1 ;  /* 0x00000001190f7836 */ /* 0x000fc80000000000 */
[--C-:B------:R-:W-:Y:S01]  /*0d80*/  IMAD.WIDE.U32 R14, R15, 0x4, R2.reuse ;  /* 0x000000040f0e7825 */ /* 0x100fe200078e0002 */
[----:B------:R-:W-:Y:S01]  /*0d90*/  IADD3 R19, PT, PT, R25, 0x2, RZ ;  /* 0x0000000219137810 */ /* 0x000fe20007ffe0ff */
[----:B---3--:R2:W-:Y:S04]  /*0da0*/  STG.E desc[UR12][R12.64], R29 ;  /* 0x0000001d0c007986 */ /* 0x0085e8000c10190c */
[----:B------:R-:W3:Y:S01]  /*0db0*/  LDG.E R24, desc[UR12][R14.64] ;  /* 0x0000000c0e187981 */ /* 0x000ee2000c1e1900 */
[----:B------:R-:W-:-:S03]  /*0dc0*/  IMAD.WIDE.U32 R18, R19, 0x4, R2 ;  /* 0x0000000413127825 */ /* 0x000fc600078e0002 */
[----:B---3--:R2:W-:Y:S04]  /*0dd0*/  STG.E desc[UR12][R10.64], R24 ;  /* 0x000000180a007986 */ /* 0x0085e8000c10190c */
[----:B------:R-:W3:Y:S01]  /*0de0*/  LDG.E R19, desc[UR12][R18.64] ;  /* 0x0000000c12137981 */ /* 0x000ee2000c1e1900 */
[----:B------:R-:W-:Y:S01]  /*0df0*/  UIADD3 UR4, UPT, UPT, UR4, 0x4, URZ ;  /* 0x0000000404047890 */ /* 0x000fe2000fffe0ff */
[----:B------:R-:W-:-:S03]  /*0e00*/  IADD3 R25, PT, PT, R25, 0x4, RZ ;  /* 0x0000000419197810 */ /* 0x000fc60007ffe0ff */
[----:B------:R-:W-:Y:S01]  /*0e10*/  UISETP.NE.AND UP0, UPT, UR4, URZ, UPT ;  /* 0x000000ff0400728c */ /* 0x000fe2000bf05270 */
[----:B---3--:R2:W-:Y:S08]  /*0e20*/  STG.E desc[UR12][R14.64], R19 ;  /* 0x000000130e007986 */ /* 0x0085f0000c10190c */
[----:B------:R-:W-:Y:S05]  /*0e30*/  BRA.U UP0, `(.L_x_22) ;  /* 0xfffffffd00ac7547 */ /* 0x000fea000b83ffff */
[----:B--2---:R-:W-:-:S07]  /*0e40*/  MOV R12, UR10 ;  /* 0x0000000a000c7c02 */ /* 0x004fce0008000f00 */
.L_x_21:
[----:B------:R-:W-:-:S04]  /*0e50*/  ULOP3.LUT UR4, UR9, 0x3, URZ, 0xc0, !UPT ;  /* 0x0000000309047892 */ /* 0x000fc8000f8ec0ff */
[----:B------:R-:W-:-:S09]  /*0e60*/  UISETP.NE.AND UP0, UPT, UR4, URZ, UPT ;  /* 0x000000ff0400728c */ /* 0x000fd2000bf05270 */
[----:B------:R-:W-:Y:S05]  /*0e70*/  BRA.U !UP0, `(.L_x_20) ;  /* 0x0000000108507547 */ /* 0x000fea000b800000 */
[----:B0-----:R-:W0:Y:S01]  /*0e80*/  LDC.64 R2, c[0x0][0x3a0] ;  /* 0x0000e800ff027b82 */ /* 0x001e220000000a00 */
[----:B------:R-:W-:-:S06]  /*0e90*/  UIADD3 UR15, UPT, UPT, UR8, 0x1, URZ ;  /* 0x00000001080f7890 */ /* 0x000fcc000fffe0ff */
[----:B-1----:R-:W-:-:S04]  /*0ea0*/  VIADD R11, R12, UR15 ;  /* 0x0000000f0c0b7c36 */ /* 0x002fc80008000000 */
[----:B0-----:R-:W-:-:S05]  /*0eb0*/  IMAD.WIDE.U32 R10, R11, 0x4, R2 ;  /* 0x000000040b0a7825 */ /* 0x001fca00078e0002 */
[----:B------:R-:W2:Y:S01]  /*0ec0*/  LDG.E R15, desc[UR12][R10.64] ;  /* 0x0000000c0a0f7981 */ /* 0x000ea2000c1e1900 */
[----:B------:R-:W-:Y:S01]  /*0ed0*/  IADD3 R17, PT, PT, R12, UR8, RZ ;  /* 0x000000080c117c10 */ /* 0x000fe2000fffe0ff */
[----:B------:R-:W-:-:S04]  /*0ee0*/  UISETP.NE.AND UP0, UPT, UR4, 0x1, UPT ;  /* 0x000000010400788c */ /* 0x000fc8000bf05270 */
[----:B------:R-:W-:-:S05]  /*0ef0*/  IMAD.WIDE.U32 R12, R17, 0x4, R2 ;  /* 0x00000004110c7825 */ /* 0x000fca00078e0002 */
[----:B--2---:R2:W-:Y:S01]  /*0f00*/  STG.E desc[UR12][R12.64], R15 ;  /* 0x0000000f0c007986 */ /* 0x0045e2000c10190c */
[----:B------:R-:W-:Y:S05]  /*0f10*/  BRA.U !UP0, `(.L_x_20) ;  /* 0x0000000108287547 */ /* 0x000fea000b800000 */
[----:B--2---:R-:W-:-:S05]  /*0f20*/  IADD3 R13, PT, PT, R17, 0x2, RZ ;  /* 0x00000002110d7810 */ /* 0x004fca0007ffe0ff */
[----:B------:R-:W-:-:S05]  /*0f30*/  IMAD.WIDE.U32 R12, R13, 0x4, R2 ;  /* 0x000000040d0c7825 */ /* 0x000fca00078e0002 */
[----:B------:R-:W2:Y:S01]  /*0f40*/  LDG.E R15, desc[UR12][R12.64] ;  /* 0x0000000c0c0f7981 */ /* 0x000ea2000c1e1900 */
[----:B------:R-:W-:-:S03]  /*0f50*/  UISETP.NE.AND UP0, UPT, UR4, 0x2, UPT ;  /* 0x000000020400788c */ /* 0x000fc6000bf05270 */
[----:B--2---:R3:W-:Y:S06]  /*0f60*/  STG.E desc[UR12][R10.64], R15 ;  /* 0x0000000f0a007986 */ /* 0x0047ec000c10190c */
[----:B------:R-:W-:Y:S05]  /*0f70*/  BRA.U !UP0, `(.L_x_20) ;  /* 0x0000000108107547 */ /* 0x000fea000b800000 */
[----:B---3--:R-:W-:-:S05]  /*0f80*/  IADD3 R11, PT, PT, R17, 0x3, RZ ;  /* 0x00000003110b7810 */ /* 0x008fca0007ffe0ff */
[----:B------:R-:W-:-:S06]  /*0f90*/  IMAD.WIDE.U32 R2, R11, 0x4, R2 ;  /* 0x000000040b027825 */ /* 0x000fcc00078e0002 */
[----:B------:R-:W2:Y:S04]  /*0fa0*/  LDG.E R3, desc[UR12][R2.64] ;  /* 0x0000000c02037981 */ /* 0x000ea8000c1e1900 */
[----:B--2---:R4:W-:Y:S02]  /*0fb0*/  STG.E desc[UR12][R12.64], R3 ;  /* 0x000000030c007986 */ /* 0x0049e4000c10190c */
.L_x_20:
[----:B0---4-:R-:W-:-:S05]  /*0fc0*/  IMAD.MOV.U32 R3, RZ, RZ, -0x1 ;  /* 0xffffffffff037424 */ /* 0x011fca00078e00ff */
[----:B------:R4:W-:Y:S02]  /*0fd0*/  STG.E desc[UR12][R4.64], R3 ;  /* 0x0000000304007986 */ /* 0x0009e4000c10190c */
.L_x_19:
[----:B------:R-:W-:Y:S05]  /*0fe0*/  BSYNC.RECONVERGENT B0 ;  /* 0x0000000000007941 */ /* 0x000fea0003800200 */
.L_x_18:
[----:B------:R-:W-:Y:S01]  /*0ff0*/  IADD3 R22, PT, PT, R22, 0x1, RZ ;  /* 0x0000000116167810 */ /* 0x000fe20007ffe0ff */
[----:B------:R-:W-:Y:S01]  /*1000*/  BAR.SYNC.DEFER_BLOCKING 0x0 ;  /* 0x0000000000007b1d */ /* 0x000fe20000010000 */
[----:B0---4-:R-:W-:-:S04]  /*1010*/  IADD3 R3, PT, PT, R21, UR14, RZ ;  /* 0x0000000e15037c10 */ /* 0x011fc8000fffe0ff */
[----:B------:R-:W-:-:S13]  /*1020*/  ISETP.NE.AND P0, PT, R22, R3, PT ;  /* 0x000000031600720c */ /* 0x000fda0003f05270 */
[----:B------:R-:W-:Y:S05]  /*1030*/  @P0 BRA `(.L_x_26) ;  /* 0xfffffff000940947 */ /* 0x000fea000383ffff */
.L_x_15:
[----:B------:R-:W4:Y:S01]  /*1040*/  LDG.E.64 R8, desc[UR12][R8.64] ;  /* 0x0000000c08087981 */ /* 0x000f22000c1e1b00 */
[----:B------:R-:W0:Y:S01]  /*1050*/  LDC.64 R2, c[0x0][0x3b0] ;  /* 0x0000ec00ff027b82 */ /* 0x000e220000000a00 */
[----:B------:R-:W-:-:S06]  /*1060*/  UIMAD UR4, UR7, UR11, UR6 ;  /* 0x0000000b070472a4 */ /* 0x000fcc000f8e0206 */
[----:B-1-3--:R-:W-:Y:S01]  /*1070*/  MOV R11, UR4 ;  /* 0x00000004000b7c02 */ /* 0x00afe20008000f00 */
[----:B------:R-:W1:Y:S04]  /*1080*/  LDC.64 R4, c[0x0][0x3b8] ;  /* 0x0000ee00ff047b82 */ /* 0x000e680000000a00 */
[----:B------:R-:W-:-:S04]  /*1090*/  IMAD R11, R11, UR14, R0 ;  /* 0x0000000e0b0b7c24 */ /* 0x000fc8000f8e0200 */
[----:B0-----:R-:W-:-:S05]  /*10a0*/  IMAD.WIDE.U32 R2, R11, 0x8, R2 ;  /* 0x000000080b027825 */ /* 0x001fca00078e0002 */
[----:B----4-:R-:W-:Y:S04]  /*10b0*/  STG.E.64 desc[UR12][R2.64], R8 ;  /* 0x0000000802007986 */ /* 0x010fe8000c101b0c */
[----:B------:R-:W3:Y:S01]  /*10c0*/  LDG.E R7, desc[UR12][R6.64] ;  /* 0x0000000c06077981 */ /* 0x000ee2000c1e1900 */
[----:B-1----:R-:W-:-:S05]  /*10d0*/  IMAD.WIDE.U32 R4, R11, 0x4, R4 ;  /* 0x000000040b047825 */ /* 0x002fca00078e0004 */
[----:B---3--:R-:W-:Y:S01]  /*10e0*/  STG.E desc[UR12][R4.64], R7 ;  /* 0x0000000704007986 */ /* 0x008fe2000c10190c */
[----:B------:R-:W-:Y:S06]  /*10f0*/  BAR.SYNC.DEFER_BLOCKING 0x0 ;  /* 0x0000000000007b1d */ /* 0x000fec0000010000 */
[----:B------:R-:W-:Y:S05]  /*1100*/  EXIT ;  /* 0x000000000000794d */ /* 0x000fea0003800000 */
.L_x_27:
        /* <DEDUP_REMOVED lines=15> */
.L_x_41:


//--------------------- .text._Z18calculate_distancePdS_S_PiS0_ --------------------------
	.section	.text._Z18calculate_distancePdS_S_PiS0_,"ax",@progbits
	.align	128
        .global         _Z18calculate_distancePdS_S_PiS0_
        .type           _Z18calculate_distancePdS_S_PiS0_,@function
        .size           _Z18calculate_distancePdS_S_PiS0_,(.L_x_42 - _Z18calculate_distancePdS_S_PiS0_)
        .other          _Z18calculate_distancePdS_S_PiS0_,@"STO_CUDA_ENTRY STV_DEFAULT"
_Z18calculate_distancePdS_S_PiS0_:
.text._Z18calculate_distancePdS_S_PiS0_:
[----:B------:R-:W-:Y:S08]  /*0000*/  LDC R1, c[0x0][0x37c] ;  /* 0x0000df00ff017b82 */ /* 0x000ff00000000800 */
[----:B------:R-:W0:Y:S01]  /*0010*/  LDC.64 R4, c[0x0][0x3a0] ;  /* 0x0000e800ff047b82 */ /* 0x000e220000000a00 */
[----:B------:R-:W0:Y:S02]  /*0020*/  LDCU.64 UR14, c[0x0][0x358] ;  /* 0x00006b00ff0e77ac */ /* 0x000e240008000a00 */
[----:B0-----:R-:W2:Y:S05]  /*0030*/  LDG.E R4, desc[UR14][R4.64] ;  /* 0x0000000e04047981 */ /* 0x001eaa000c1e1900 */
[----:B------:R-:W0:Y:S01]  /*0040*/  LDC R3, c[0x0][0x360] ;  /* 0x0000d800ff037b82 */ /* 0x000e220000000800 */
[----:B------:R-:W-:Y:S01]  /*0050*/  BSSY.RECONVERGENT B0, `(.L_x_28) ;  /* 0x0000061000007945 */ /* 0x000fe20003800200 */
[----:B------:R-:W1:Y:S06]  /*0060*/  S2R R0, SR_TID.X ;  /* 0x0000000000007919 */ /* 0x000e6c0000002100 */
[----:B------:R-:W3:Y:S01]  /*0070*/  S2UR UR13, SR_CTAID.X ;  /* 0x00000000000d79c3 */ /* 0x000ee20000002500 */
[----:B--2---:R-:W-:-:S13]  /*0080*/  R2UR UR16, R4 ;  /* 0x00000000041072ca */ /* 0x004fda00000e0000 */
[----:B------:R-:W-:-:S06]  /*0090*/  UISETP.GE.AND UP0, UPT, UR16, 0x1, UPT ;  /* 0x000000011000788c */ /* 0x000fcc000bf06270 */
[----:B------:R-:W-:-:S04]  /*00a0*/  PLOP3.LUT P0, PT, PT, PT, UP0, 0x80, 0x8 ;  /* 0x000000000008781c */ /* 0x000fc80003f0f008 */
[----:B-1----:R-:W-:-:S13]  /*00b0*/  ISETP.NE.OR P0, PT, R0, RZ, !P0 ;  /* 0x000000ff0000720c */ /* 0x002fda0004705670 */
[----:B0--3--:R-:W-:Y:S05]  /*00c0*/  @P0 BRA `(.L_x_29) ;  /* 0x0000000400640947 */ /* 0x009fea0003800000 */
[----:B------:R-:W-:Y:S02]  /*00d0*/  UISETP.GE.U32.AND UP2, UPT, UR16, 0x8, UPT ;  /* 0x000000081000788c */ /* 0x000fe4000bf46070 */
[----:B------:R-:W-:Y:S02]  /*00e0*/  ULOP3.LUT UR6, UR16, 0x7, URZ, 0xc0, !UPT ;  /* 0x0000000710067892 */ /* 0x000fe4000f8ec0ff */
[----:B------:R-:W-:Y:S02]  /*00f0*/  UIMAD UR5, UR16, UR13, URZ ;  /* 0x0000000d100572a4 */ /* 0x000fe4000f8e02ff */
[----:B------:R-:W-:Y:S01]  /*0100*/  UISETP.NE.AND UP1, UPT, UR6, URZ, UPT ;  /* 0x000000ff0600728c */ /* 0x000fe2000bf25270 */
[----:B------:R-:W-:Y:S02]  /*0110*/  UMOV UR4, URZ ;  /* 0x000000ff00047c82 */ /* 0x000fe40008000000 */
[----:B------:R-:W-:Y:S08]  /*0120*/  BRA.U !UP2, `(.L_x_30) ;  /* 0x000000010a807547 */ /* 0x000ff0000b800000 */
[----:B------:R-:W0:Y:S01]  /*0130*/  LDC.64 R4, c[0x0][0x390] ;  /* 0x0000e400ff047b82 */ /* 0x000e220000000a00 */
[----:B------:R-:W-:Y:S02]  /*0140*/  UIADD3 UR7, UPT, UPT, UR5, 0x3, URZ ;  /* 0x0000000305077890 */ /* 0x000fe4000fffe0ff */
[----:B------:R-:W-:-:S04]  /*0150*/  ULOP3.LUT UR4, UR16, 0x7ffffff8, URZ, 0xc0, !UPT ;  /* 0x7ffffff810047892 */ /* 0x000fc8000f8ec0ff */
[----:B------:R-:W-:Y:S01]  /*0160*/  MOV R21, UR7 ;  /* 0x0000000700157c02 */ /* 0x000fe20008000f00 */
[----:B------:R-:W-:-:S12]  /*0170*/  UIADD3 UR8, UPT, UPT, -UR4, URZ, URZ ;  /* 0x000000ff04087290 */ /* 0x000fd8000fffe1ff */
.L_x_31:
[C---:B-1----:R-:W-:Y:S01]  /*0180*/  IADD3 R7, PT, PT, R21.reuse, -0x3, RZ ;  /* 0xfffffffd15077810 */ /* 0x042fe20007ffe0ff */
[C---:B------:R-:W-:Y:S01]  /*0190*/  VIADD R9, R21.reuse, 0xfffffffe ;  /* 0xfffffffe15097836 */ /* 0x040fe20000000000 */
[C---:B------:R-:W-:Y:S01]  /*01a0*/  IADD3 R11, PT, PT, R21.reuse, -0x1, RZ ;  /* 0xffffffff150b7810 */ /* 0x040fe20007ffe0ff */
[C---:B------:R-:W-:Y:S01]  /*01b0*/  VIADD R15, R21.reuse, 0x1 ;  /* 0x00000001150f7836 */ /* 0x040fe20000000000 */
[----:B------:R-:W-:Y:S01]  /*01c0*/  IADD3 R17, PT, PT, R21, 0x2, RZ ;  /* 0x0000000215117810 */ /* 0x000fe20007ffe0ff */
[--C-:B0-----:R-:W-:Y:S01]  /*01d0*/  IMAD.WIDE.U32 R6, R7, 0x8, R4.reuse ;  /* 0x0000000807067825 */ /* 0x101fe200078e0004 */
[----:B------:R-:W-:Y:S01]  /*01e0*/  IADD3 R19, PT, PT, R21, 0x3, RZ ;  /* 0x0000000315137810 */ /* 0x000fe20007ffe0ff */
[----:B------:R-:W-:Y:S02]  /*01f0*/  UIADD3 UR8, UPT, UPT, UR8, 0x8, URZ ;  /* 0x0000000808087890 */ /* 0x000fe4000fffe0ff */
[----:B------:R-:W-:Y:S01]  /*0200*/  IMAD.WIDE.U32 R8, R9, 0x8, R4 ;  /* 0x0000000809087825 */ /* 0x000fe200078e0004 */
[----:B------:R0:W-:Y:S01]  /*0210*/  STG.E.64 desc[UR14][R6.64], RZ ;  /* 0x000000ff06007986 */ /* 0x0001e2000c101b0e */
[----:B------:R-:W-:-:S02]  /*0220*/  UISETP.NE.AND UP2, UPT, UR8, URZ, UPT ;  /* 0x000000ff0800728c */ /* 0x000fc4000bf45270 */
[--C-:B------:R-:W-:Y:S01]  /*0230*/  IMAD.WIDE.U32 R10, R11, 0x8, R4.reuse ;  /* 0x000000080b0a7825 */ /* 0x100fe200078e0004 */
[----:B------:R1:W-:Y:S03]  /*0240*/  STG.E.64 desc[UR14][R8.64], RZ ;  /* 0x000000ff08007986 */ /* 0x0003e6000c101b0e */
[C---:B------:R-:W-:Y:S01]  /*0250*/  VIADD R23, R21.reuse, 0x4 ;  /* 0x0000000415177836 */ /* 0x040fe20000000000 */
[----:B------:R1:W-:Y:S01]  /*0260*/  STG.E.64 desc[UR14][R10.64], RZ ;  /* 0x000000ff0a007986 */ /* 0x0003e2000c101b0e */
[C---:B------:R-:W-:Y:S01]  /*0270*/  IMAD.WIDE.U32 R12, R21.reuse, 0x8, R4 ;  /* 0x00000008150c7825 */ /* 0x040fe200078e0004 */
[----:B------:R-:W-:-:S03]  /*0280*/  IADD3 R21, PT, PT, R21, 0x8, RZ ;  /* 0x0000000815157810 */ /* 0x000fc60007ffe0ff */
[--C-:B------:R-:W-:Y:S01]  /*0290*/  IMAD.WIDE.U32 R14, R15, 0x8, R4.reuse ;  /* 0x000000080f0e7825 */ /* 0x100fe200078e0004 */
[----:B------:R1:W-:Y:S03]  /*02a0*/  STG.E.64 desc[UR14][R12.64], RZ ;  /* 0x000000ff0c007986 */ /* 0x0003e6000c101b0e */
[--C-:B------:R-:W-:Y:S01]  /*02b0*/  IMAD.WIDE.U32 R16, R17, 0x8, R4.reuse ;  /* 0x0000000811107825 */ /* 0x100fe200078e0004 */
[----:B------:R1:W-:Y:S03]  /*02c0*/  STG.E.64 desc[UR14][R14.64], RZ ;  /* 0x000000ff0e007986 */ /* 0x0003e6000c101b0e */
[--C-:B------:R-:W-:Y:S01]  /*02d0*/  IMAD.WIDE.U32 R18, R19, 0x8, R4.reuse ;  /* 0x0000000813127825 */ /* 0x100fe200078e0004 */
[----:B------:R1:W-:Y:S03]  /*02e0*/  STG.E.64 desc[UR14][R16.64], RZ ;  /* 0x000000ff10007986 */ /* 0x0003e6000c101b0e */
[----:B0-----:R-:W-:Y:S01]  /*02f0*/  IMAD.WIDE.U32 R6, R23, 0x8, R4 ;  /* 0x0000000817067825 */ /* 0x001fe200078e0004 */
[----:B------:R1:W-:Y:S04]  /*0300*/  STG.E.64 desc[UR14][R18.64], RZ ;  /* 0x000000ff12007986 */ /* 0x0003e8000c101b0e */
[----:B------:R1:W-:Y:S01]  /*0310*/  STG.E.64 desc[UR14][R6.64], RZ ;  /* 0x000000ff06007986 */ /* 0x0003e2000c101b0e */
[----:B------:R-:W-:Y:S05]  /*0320*/  BRA.U UP2, `(.L_x_31) ;  /* 0xfffffffd02947547 */ /* 0x000fea000b83ffff */
.L_x_30:
[----:B------:R-:W-:Y:S05]  /*0330*/  BRA.U !UP1, `(.L_x_29) ;  /* 0x0000000109c87547 */ /* 0x000fea000b800000 */
[----:B------:R-:W-:Y:S02]  /*0340*/  UISETP.GE.U32.AND UP1, UPT, UR6, 0x4, UPT ;  /* 0x000000040600788c */ /* 0x000fe4000bf26070 */
[----:B------:R-:W-:-:S04]  /*0350*/  ULOP3.LUT UR17, UR16, 0x3, URZ, 0xc0, !UPT ;  /* 0x0000000310117892 */ /* 0x000fc8000f8ec0ff */
[----:B------:R-:W-:-:S03]  /*0360*/  UISETP.NE.AND UP2, UPT, UR17, URZ, UPT ;  /* 0x000000ff1100728c */ /* 0x000fc6000bf45270 */
[----:B------:R-:W-:Y:S08]  /*0370*/  BRA.U !UP1, `(.L_x_32) ;  /* 0x0000000109587547 */ /* 0x000ff0000b800000 */
[----:B------:R-:W0:Y:S01]  /*0380*/  LDCU.64 UR10, c[0x0][0x390] ;  /* 0x00007200ff0a77ac */ /* 0x000e220008000a00 */
[----:B------:R-:W-:Y:S02]  /*0390*/  UIADD3 UR6, UPT, UPT, UR5, UR4, URZ ;  /* 0x0000000405067290 */ /* 0x000fe4000fffe0ff */
[----:B------:R-:W-:Y:S02]  /*03a0*/  UIADD3 UR4, UPT, UPT, UR4, 0x4, URZ ;  /* 0x0000000404047890 */ /* 0x000fe4000fffe0ff */
[----:B------:R-:W-:Y:S02]  /*03b0*/  UIADD3 UR7, UPT, UPT, UR6, 0x1, URZ ;  /* 0x0000000106077890 */ /* 0x000fe4000fffe0ff */
[----:B------:R-:W-:Y:S02]  /*03c0*/  UIADD3 UR8, UPT, UPT, UR6, 0x2, URZ ;  /* 0x0000000206087890 */ /* 0x000fe4000fffe0ff */
[----:B------:R-:W-:Y:S02]  /*03d0*/  UIADD3 UR12, UPT, UPT, UR6, 0x3, URZ ;  /* 0x00000003060c7890 */ /* 0x000fe4000fffe0ff */
[----:B0-----:R-:W-:-:S02]  /*03e0*/  UIMAD.WIDE.U32 UR18, UR6, 0x8, UR10 ;  /* 0x00000008061278a5 */ /* 0x001fc4000f8e000a */
[----:B------:R-:W-:Y:S02]  /*03f0*/  UIMAD.WIDE.U32 UR6, UR7, 0x8, UR10 ;  /* 0x00000008070678a5 */ /* 0x000fe4000f8e000a */
[----:B------:R-:W-:Y:S02]  /*0400*/  UIMAD.WIDE.U32 UR8, UR8, 0x8, UR10 ;  /* 0x00000008080878a5 */ /* 0x000fe4000f8e000a */
[----:B------:R-:W-:Y:S01]  /*0410*/  UIMAD.WIDE.U32 UR10, UR12, 0x8, UR10 ;  /* 0x000000080c0a78a5 */ /* 0x000fe2000f8e000a */
[----:B------:R-:W-:Y:S01]  /*0420*/  MOV R4, UR18 ;  /* 0x0000001200047c02 */ /* 0x000fe20008000f00 */
[----:B------:R-:W-:Y:S01]  /*0430*/  IMAD.U32 R5, RZ, RZ, UR19 ;  /* 0x00000013ff057e24 */ /* 0x000fe2000f8e00ff */
[----:B-1----:R-:W-:Y:S01]  /*0440*/  MOV R6, UR6 ;  /* 0x0000000600067c02 */ /* 0x002fe20008000f00 */
[----:B------:R-:W-:Y:S01]  /*0450*/  IMAD.U32 R8, RZ, RZ, UR8 ;  /* 0x00000008ff087e24 */ /* 0x000fe2000f8e00ff */
[----:B------:R-:W-:Y:S01]  /*0460*/  MOV R7, UR7 ;  /* 0x0000000700077c02 */ /* 0x000fe20008000f00 */
[----:B------:R-:W-:Y:S01]  /*0470*/  IMAD.U32 R11, RZ, RZ, UR11 ;  /* 0x0000000bff0b7e24 */ /* 0x000fe2000f8e00ff */
[----:B------:R-:W-:Y:S01]  /*0480*/  MOV R9, UR9 ;  /* 0x0000000900097c02 */ /* 0x000fe20008000f00 */
[----:B------:R0:W-:Y:S01]  /*0490*/  STG.E.64 desc[UR14][R4.64], RZ ;  /* 0x000000ff04007986 */ /* 0x0001e2000c101b0e */
[----:B------:R-:W-:-:S03]  /*04a0*/  MOV R10, UR10 ;  /* 0x0000000a000a7c02 */ /* 0x000fc60008000f00 */
[----:B------:R0:W-:Y:S04]  /*04b0*/  STG.E.64 desc[UR14][R6.64], RZ ;  /* 0x000000ff06007986 */ /* 0x0001e8000c101b0e */
[----:B------:R0:W-:Y:S04]  /*04c0*/  STG.E.64 desc[UR14][R8.64], RZ ;  /* 0x000000ff08007986 */ /* 0x0001e8000c101b0e */
[----:B------:R0:W-:Y:S02]  /*04d0*/  STG.E.64 desc[UR14][R10.64], RZ ;  /* 0x000000ff0a007986 */ /* 0x0001e4000c101b0e */
.L_x_32:
[----:B------:R-:W-:Y:S05]  /*04e0*/  BRA.U !UP2, `(.L_x_29) ;  /* 0x000000010a5c7547 */ /* 0x000fea000b800000 */
[----:B------:R-:W-:Y:S02]  /*04f0*/  ULOP3.LUT UR6, UR16, 0x1, URZ, 0xc0, !UPT ;  /* 0x0000000110067892 */ /* 0x000fe4000f8ec0ff */
[----:B------:R-:W-:Y:S02]  /*0500*/  UISETP.NE.AND UP1, UPT, UR17, 0x1, UPT ;  /* 0x000000011100788c */ /* 0x000fe4000bf25270 */
[----:B------:R-:W-:-:S11]  /*0510*/  UISETP.NE.U32.AND UP2, UPT, UR6, 0x1, UPT ;  /* 0x000000010600788c */ /* 0x000fd6000bf45070 */
[----:B------:R-:W2:Y:S01]  /*0520*/  @!UP2 LDCU.64 UR10, c[0x0][0x390] ;  /* 0x00007200ff0aa7ac */ /* 0x000ea20008000a00 */
[----:B------:R-:W-:Y:S05]  /*0530*/  BRA.U !UP1, `(.L_x_33) ;  /* 0x0000000109307547 */ /* 0x000fea000b800000 */
[----:B------:R-:W3:Y:S01]  /*0540*/  LDCU.64 UR6, c[0x0][0x390] ;  /* 0x00007200ff0677ac */ /* 0x000ee20008000a00 */
[----:B------:R-:W-:Y:S02]  /*0550*/  UIADD3 UR8, UPT, UPT, UR5, UR4, URZ ;  /* 0x0000000405087290 */ /* 0x000fe4000fffe0ff */
[----:B------:R-:W-:Y:S02]  /*0560*/  UIADD3 UR4, UPT, UPT, UR4, 0x2, URZ ;  /* 0x0000000204047890 */ /* 0x000fe4000fffe0ff */
[----:B------:R-:W-:Y:S02]  /*0570*/  UIADD3 UR12, UPT, UPT, UR8, 0x1, URZ ;  /* 0x00000001080c7890 */ /* 0x000fe4000fffe0ff */
[----:B---3--:R-:W-:Y:S02]  /*0580*/  UIMAD.WIDE.U32 UR8, UR8, 0x8, UR6 ;  /* 0x00000008080878a5 */ /* 0x008fe4000f8e0006 */
[----:B------:R-:W-:-:S04]  /*0590*/  UIMAD.WIDE.U32 UR6, UR12, 0x8, UR6 ;  /* 0x000000080c0678a5 */ /* 0x000fc8000f8e0006 */
[----:B0-----:R-:W-:Y:S02]  /*05a0*/  MOV R4, UR8 ;  /* 0x0000000800047c02 */ /* 0x001fe40008000f00 */
[----:B------:R-:W-:Y:S01]  /*05b0*/  MOV R5, UR9 ;  /* 0x0000000900057c02 */ /* 0x000fe20008000f00 */
[----:B-1----:R-:W-:Y:S01]  /*05c0*/  IMAD.U32 R6, RZ, RZ, UR6 ;  /* 0x00000006ff067e24 */ /* 0x002fe2000f8e00ff */
[----:B------:R-:W-:-:S03]  /*05d0*/  MOV R7, UR7 ;  /* 0x0000000700077c02 */ /* 0x000fc60008000f00 */
[----:B------:R3:W-:Y:S04]  /*05e0*/  STG.E.64 desc[UR14][R4.64], RZ ;  /* 0x000000ff04007986 */ /* 0x0007e8000c101b0e */
[----:B------:R3:W-:Y:S02]  /*05f0*/  STG.E.64 desc[UR14][R6.64], RZ ;  /* 0x000000ff06007986 */ /* 0x0007e4000c101b0e */
.L_x_33:
[----:B------:R-:W-:Y:S01]  /*0600*/  @!UP2 UIADD3 UR4, UPT, UPT, UR5, UR4, URZ ;  /* 0x000000040504a290 */ /* 0x000fe2000fffe0ff */
[----:B------:R-:W-:-:S03]  /*0610*/  PLOP3.LUT P0, PT, PT, PT, UP2, 0x80, 0x8 ;  /* 0x000000000008781c */ /* 0x000fc60003f0f028 */
[----:B--2---:R-:W-:-:S06]  /*0620*/  @!UP2 UIMAD.WIDE.U32 UR4, UR4, 0x8, UR10 ;  /* 0x000000080404a8a5 */ /* 0x004fcc000f8e000a */
[----:B0--3--:R-:W-:Y:S01]  /*0630*/  MOV R4, UR4 ;  /* 0x0000000400047c02 */ /* 0x009fe20008000f00 */
[----:B------:R-:W-:-:S05]  /*0640*/  IMAD.U32 R5, RZ, RZ, UR5 ;  /* 0x00000005ff057e24 */ /* 0x000fca000f8e00ff */
[----:B------:R2:W-:Y:S02]  /*0650*/  @!P0 STG.E.64 desc[UR14][R4.64], RZ ;  /* 0x000000ff04008986 */ /* 0x0005e4000c101b0e */
.L_x_29:
[----:B------:R-:W-:Y:S05]  /*0660*/  BSYNC.RECONVERGENT B0 ;  /* 0x0000000000007941 */ /* 0x000fea0003800200 */
.L_x_28:
[----:B------:R-:W-:Y:S06]  /*0670*/  BAR.SYNC.DEFER_BLOCKING 0x0 ;  /* 0x0000000000007b1d */ /* 0x000fec0000010000 */
[----:B------:R-:W-:Y:S05]  /*0680*/  BRA.U !UP0, `(.L_x_34) ;  /* 0x0000000d08fc7547 */ /* 0x000fea000b800000 */
[----:B-1----:R-:W1:Y:S01]  /*0690*/  LDC.64 R16, c[0x0][0x380] ;  /* 0x0000e000ff107b82 */ /* 0x002e620000000a00 */
[----:B------:R-:W-:Y:S01]  /*06a0*/  UISETP.GE.U32.AND UP0, UPT, UR16, 0x8, UPT ;  /* 0x000000081000788c */ /* 0x000fe2000bf06070 */
[----:B0-2---:R-:W-:Y:S01]  /*06b0*/  IMAD R5, R3, UR13, R0 ;  /* 0x0000000d03057c24 */ /* 0x005fe2000f8e0200 */
[----:B------:R-:W-:Y:S02]  /*06c0*/  ULOP3.LUT UR11, UR16, 0x7, URZ, 0xc0, !UPT ;  /* 0x00000007100b7892 */ /* 0x000fe4000f8ec0ff */
[----:B------:R-:W-:Y:S02]  /*06d0*/  UIMAD UR10, UR16, UR13, URZ ;  /* 0x0000000d100a72a4 */ /* 0x000fe4000f8e02ff */
[----:B------:R-:W-:Y:S01]  /*06e0*/  UISETP.NE.AND UP1, UPT, UR11, URZ, UPT ;  /* 0x000000ff0b00728c */ /* 0x000fe2000bf25270 */
[----:B------:R-:W-:Y:S01]  /*06f0*/  UMOV UR4, URZ ;  /* 0x000000ff00047c82 */ /* 0x000fe20008000000 */
[----:B-1----:R-:W-:Y:S01]  /*0700*/  IMAD.WIDE R16, R5, 0x8, R16 ;  /* 0x0000000805107825 */ /* 0x002fe200078e0210 */
[----:B------:R-:W-:Y:S08]  /*0710*/  BRA.U !UP0, `(.L_x_35) ;  /* 0x0000000908207547 */ /* 0x000ff0000b800000 */
[----:B------:R-:W-:Y:S01]  /*0720*/  ULOP3.LUT UR4, UR16, 0x7ffffff8, URZ, 0xc0, !UPT ;  /* 0x7ffffff810047892 */ /* 0x000fe2000f8ec0ff */
[----:B------:R-:W-:Y:S01]  /*0730*/  IADD3 R14, PT, PT, R0, R3, RZ ;  /* 0x00000003000e7210 */ /* 0x000fe20007ffe0ff */
[C-C-:B------:R-:W-:Y:S01]  /*0740*/  IMAD R4, R3.reuse, 0x3, R0.reuse ;  /* 0x0000000303047824 */ /* 0x140fe200078e0200 */
[CC--:B------:R-:W-:Y:S01]  /*0750*/  LEA R2, R3.reuse, R0.reuse, 0x1 ;  /* 0x0000000003027211 */ /* 0x0c0fe200078e08ff */
[C-C-:B------:R-:W-:Y:S01]  /*0760*/  IMAD R6, R3.reuse, 0x4, R0.reuse ;  /* 0x0000000403067824 */ /* 0x140fe200078e0200 */
[----:B------:R-:W-:Y:S01]  /*0770*/  MOV R5, R0 ;  /* 0x0000000000057202 */ /* 0x000fe20000000f00 */
[C-C-:B------:R-:W-:Y:S01]  /*0780*/  IMAD R8, R3.reuse, 0x5, R0.reuse ;  /* 0x0000000503087824 */ /* 0x140fe200078e0200 */
[----:B------:R-:W0:Y:S01]  /*0790*/  LDCU.64 UR20, c[0x0][0x390] ;  /* 0x00007200ff1477ac */ /* 0x000e220008000a00 */
[C-C-:B------:R-:W-:Y:S02]  /*07a0*/  IMAD R10, R3.reuse, 0x6, R0.reuse ;  /* 0x00000006030a7824 */ /* 0x140fe400078e0200 */
[----:B------:R-:W-:Y:S01]  /*07b0*/  IMAD R12, R3, 0x7, R0 ;  /* 0x00000007030c7824 */ /* 0x000fe200078e0200 */
[----:B------:R-:W-:-:S02]  /*07c0*/  UIADD3 UR9, UPT, UPT, UR10, 0x3, URZ ;  /* 0x000000030a097890 */ /* 0x000fc4000fffe0ff */
[----:B------:R-:W-:-:S12]  /*07d0*/  UIADD3 UR8, UPT, UPT, -UR4, URZ, URZ ;  /* 0x000000ff04087290 */ /* 0x000fd8000fffe1ff */
.L_x_36:
[----:B-1----:R-:W1:Y:S01]  /*07e0*/  LDC.64 R18, c[0x0][0x388] ;  /* 0x0000e200ff127b82 */ /* 0x002e620000000a00 */
[----:B------:R-:W-:Y:S01]  /*07f0*/  UIADD3 UR6, UPT, UPT, UR9, -0x3, URZ ;  /* 0xfffffffd09067890 */ /* 0x000fe2000fffe0ff */
[----:B------:R-:W2:Y:S03]  /*0800*/  LDG.E.64 R24, desc[UR14][R16.64] ;  /* 0x0000000e10187981 */ /* 0x000ea6000c1e1b00 */
[----:B0-----:R-:W-:-:S06]  /*0810*/  UIMAD.WIDE.U32 UR6, UR6, 0x8, UR20 ;  /* 0x00000008060678a5 */ /* 0x001fcc000f8e0014 */
[----:B------:R-:W-:Y:S01]  /*0820*/  MOV R22, UR6 ;  /* 0x0000000600167c02 */ /* 0x000fe20008000f00 */
[----:B------:R-:W-:-:S06]  /*0830*/  IMAD.U32 R23, RZ, RZ, UR7 ;  /* 0x00000007ff177e24 */ /* 0x000fcc000f8e00ff */
[----:B------:R-:W3:Y:S01]  /*0840*/  LDG.E.64 R22, desc[UR14][R22.64] ;  /* 0x0000000e16167981 */ /* 0x000ee2000c1e1b00 */
[----:B-1----:R-:W-:-:S06]  /*0850*/  IMAD.WIDE.U32 R20, R5, 0x8, R18 ;  /* 0x0000000805147825 */ /* 0x002fcc00078e0012 */
[----:B------:R-:W2:Y:S01]  /*0860*/  LDG.E.64 R20, desc[UR14][R20.64] ;  /* 0x0000000e14147981 */ /* 0x000ea2000c1e1b00 */
[----:B------:R-:W-:Y:S02]  /*0870*/  MOV R28, UR6 ;  /* 0x00000006001c7c02 */ /* 0x000fe40008000f00 */
[----:B------:R-:W-:Y:S01]  /*0880*/  MOV R29, UR7 ;  /* 0x00000007001d7c02 */ /* 0x000fe20008000f00 */
[----:B------:R-:W-:-:S04]  /*0890*/  UIADD3 UR5, UPT, UPT, UR9, -0x2, URZ ;  /* 0xfffffffe09057890 */ /* 0x000fc8000fffe0ff */
[----:B------:R-:W-:Y:S01]  /*08a0*/  UIMAD.WIDE.U32 UR6, UR5, 0x8, UR20 ;  /* 0x00000008050678a5 */ /* 0x000fe2000f8e0014 */
[----:B--2---:R-:W-:-:S08]  /*08b0*/  DADD R24, R24, -R20 ;  /* 0x0000000018187229 */ /* 0x004fd00000000814 */
[----:B---3--:R-:W-:-:S07]  /*08c0*/  DFMA R26, R24, R24, R22 ;  /* 0x00000018181a722b */ /* 0x008fce0000000016 */
[----:B------:R0:W-:Y:S01]  /*08d0*/  STG.E.64 desc[UR14][R28.64], R26 ;  /* 0x0000001a1c007986 */ /* 0x0001e2000c101b0e */
[----:B------:R-:W-:Y:S01]  /*08e0*/  BAR.SYNC.DEFER_BLOCKING 0x0 ;  /* 0x0000000000007b1d */ /* 0x000fe20000010000 */
[----:B------:R-:W-:Y:S01]  /*08f0*/  IMAD.WIDE.U32 R20, R14, 0x8, R18 ;  /* 0x000000080e147825 */ /* 0x000fe200078e0012 */
[----:B------:R-:W-:-:S03]  /*0900*/  MOV R23, UR7 ;  /* 0x0000000700177c02 */ /* 0x000fc60008000f00 */
[----:B------:R-:W-:Y:S02]  /*0910*/  IMAD.U32 R22, RZ, RZ, UR6 ;  /* 0x00000006ff167e24 */ /* 0x000fe4000f8e00ff */
[----:B------:R-:W2:Y:S04]  /*0920*/  LDG.E.64 R20, desc[UR14][R20.64] ;  /* 0x0000000e14147981 */ /* 0x000ea8000c1e1b00 */
[----:B------:R-:W2:Y:S04]  /*0930*/  LDG.E.64 R24, desc[UR14][R16.64] ;  /* 0x0000000e10187981 */ /* 0x000ea8000c1e1b00 */
[----:B------:R-:W0:Y:S01]  /*0940*/  LDG.E.64 R22, desc[UR14][R22.64] ;  /* 0x0000000e16167981 */ /* 0x000e22000c1e1b00 */
[----:B------:R-:W-:Y:S01]  /*0950*/  UIADD3 UR5, UPT, UPT, UR9, -0x1, URZ ;  /* 0xffffffff09057890 */ /* 0x000fe2000fffe0ff */
[----:B--2---:R-:W-:-:S08]  /*0960*/  DADD R24, R24, -R20 ;  /* 0x0000000018187229 */ /* 0x004fd00000000814 */
[----:B0-----:R-:W-:Y:S01]  /*0970*/  DFMA R26, R24, R24, R22 ;  /* 0x00000018181a722b */ /* 0x001fe20000000016 */
[----:B------:R-:W-:Y:S01]  /*0980*/  MOV R24, UR6 ;  /* 0x0000000600187c02 */ /* 0x000fe20008000f00 */
[----:B------:R-:W-:-:S05]  /*0990*/  IMAD.U32 R25, RZ, RZ, UR7 ;  /* 0x00000007ff197e24 */ /* 0x000fca000f8e00ff */
[----:B------:R0:W-:Y:S01]  /*09a0*/  STG.E.64 desc[UR14][R24.64], R26 ;  /* 0x0000001a18007986 */ /* 0x0001e2000c101b0e */
[----:B------:R-:W-:Y:S01]  /*09b0*/  BAR.SYNC.DEFER_BLOCKING 0x0 ;  /* 0x0000000000007b1d */ /* 0x000fe20000010000 */
[----:B------:R-:W-:Y:S01]  /*09c0*/  IMAD.WIDE.U32 R20, R2, 0x8, R18 ;  /* 0x0000000802147825 */ /* 0x000fe200078e0012 */
[----:B------:R-:W-:-:S06]  /*09d0*/  UIMAD.WIDE.U32 UR6, UR5, 0x8, UR20 ;  /* 0x00000008050678a5 */ /* 0x000fcc000f8e0014 */
[----:B------:R-:W-:Y:S02]  /*09e0*/  MOV R22, UR6 ;  /* 0x0000000600167c02 */ /* 0x000fe40008000f00 */
[----:B------:R-:W-:Y:S01]  /*09f0*/  MOV R23, UR7 ;  /* 0x0000000700177c02 */ /* 0x000fe20008000f00 */
[----:B------:R-:W2:Y:S04]  /*0a00*/  LDG.E.64 R20, desc[UR14][R20.64] ;  /* 0x0000000e14147981 */ /* 0x000ea8000c1e1b00 */
[----:B0-----:R-:W2:Y:S04]  /*0a10*/  LDG.E.64 R24, desc[UR14][R16.64] ;  /* 0x0000000e10187981 */ /* 0x001ea8000c1e1b00 */
[----:B------:R-:W3:Y:S01]  /*0a20*/  LDG.E.64 R22, desc[UR14][R22.64] ;  /* 0x0000000e16167981 */ /* 0x000ee2000c1e1b00 */
[----:B------:R-:W-:Y:S01]  /*0a30*/  UIMAD.WIDE.U32 UR18, UR9, 0x8, UR20 ;  /* 0x00000008091278a5 */ /* 0x000fe2000f8e0014 */
[----:B--2---:R-:W-:-:S08]  /*0a40*/  DADD R28, R24, -R20 ;  /* 0x00000000181c7229 */ /* 0x004fd00000000814 */
[----:B---3--:R-:W-:Y:S01]  /*0a50*/  DFMA R26, R28, R28, R22 ;  /* 0x0000001c1c1a722b */ /* 0x008fe20000000016 */
[----:B------:R-:W-:Y:S01]  /*0a60*/  IMAD.U32 R28, RZ, RZ, UR6 ;  /* 0x00000006ff1c7e24 */ /* 0x000fe2000f8e00ff */
[----:B------:R-:W-:-:S05]  /*0a70*/  MOV R29, UR7 ;  /* 0x00000007001d7c02 */ /* 0x000fca0008000f00 */
[----:B------:R0:W-:Y:S01]  /*0a80*/  STG.E.64 desc[UR14][R28.64], R26 ;  /* 0x0000001a1c007986 */ /* 0x0001e2000c101b0e */
[----:B------:R-:W-:Y:S01]  /*0a90*/  BAR.SYNC.DEFER_BLOCKING 0x0 ;  /* 0x0000000000007b1d */ /* 0x000fe20000010000 */
[----:B------:R-:W-:Y:S01]  /*0aa0*/  IMAD.WIDE.U32 R20, R4, 0x8, R18 ;  /* 0x0000000804147825 */ /* 0x000fe200078e0012 */
[----:B------:R-:W-:-:S03]  /*0ab0*/  MOV R24, UR18 ;  /* 0x0000001200187c02 */ /* 0x000fc60008000f00 */
[----:B------:R-:W-:Y:S02]  /*0ac0*/  IMAD.U32 R25, RZ, RZ, UR19 ;  /* 0x00000013ff197e24 */ /* 0x000fe4000f8e00ff */
[----:B------:R-:W2:Y:S04]  /*0ad0*/  LDG.E.64 R20, desc[UR14][R20.64] ;  /* 0x0000000e14147981 */ /* 0x000ea8000c1e1b00 */
[----:B------:R-:W2:Y:S04]  /*0ae0*/  LDG.E.64 R22, desc[UR14][R16.64] ;  /* 0x0000000e10167981 */ /* 0x000ea8000c1e1b00 */
[----:B------:R-:W3:Y:S01]  /*0af0*/  LDG.E.64 R24, desc[UR14][R24.64] ;  /* 0x0000000e18187981 */ /* 0x000ee2000c1e1b00 */
[----:B------:R-:W-:-:S04]  /*0b00*/  UIADD3 UR6, UPT, UPT, UR9, 0x1, URZ ;  /* 0x0000000109067890 */ /* 0x000fc8000fffe0ff */
[----:B------:R-:W-:-:S06]  /*0b10*/  UIMAD.WIDE.U32 UR6, UR6, 0x8, UR20 ;  /* 0x00000008060678a5 */ /* 0x000fcc000f8e0014 */
[----:B0-----:R-:W-:Y:S01]  /*0b20*/  IMAD.U32 R28, RZ, RZ, UR6 ;  /* 0x00000006ff1c7e24 */ /* 0x001fe2000f8e00ff */
[----:B------:R-:W-:Y:S01]  /*0b30*/  MOV R29, UR7 ;  /* 0x00000007001d7c02 */ /* 0x000fe20008000f00 */
[----:B--2---:R-:W-:-:S08]  /*0b40*/  DADD R22, R22, -R20 ;  /* 0x0000000016167229 */ /* 0x004fd00000000814 */
[----:B---3--:R-:W-:Y:S01]  /*0b50*/  DFMA R26, R22, R22, R24 ;  /* 0x00000016161a722b */ /* 0x008fe20000000018 */
[----:B------:R-:W-:Y:S02]  /*0b60*/  MOV R22, UR18 ;  /* 0x0000001200167c02 */ /* 0x000fe40008000f00 */
[----:B------:R-:W-:-:S05]  /*0b70*/  MOV R23, UR19 ;  /* 0x0000001300177c02 */ /* 0x000fca0008000f00 */
[----:B------:R0:W-:Y:S01]  /*0b80*/  STG.E.64 desc[UR14][R22.64], R26 ;  /* 0x0000001a16007986 */ /* 0x0001e2000c101b0e */
[----:B------:R-:W-:Y:S01]  /*0b90*/  BAR.SYNC.DEFER_BLOCKING 0x0 ;  /* 0x0000000000007b1d */ /* 0x000fe20000010000 */
[----:B------:R-:W-:-:S06]  /*0ba0*/  IMAD.WIDE.U32 R20, R6, 0x8, R18 ;  /* 0x0000000806147825 */ /* 0x000fcc00078e0012 */
[----:B------:R-:W2:Y:S04]  /*0bb0*/  LDG.E.64 R20, desc[UR14][R20.64] ;  /* 0x0000000e14147981 */ /* 0x000ea8000c1e1b00 */
[----:B0-----:R-:W2:Y:S04]  /*0bc0*/  LDG.E.64 R22, desc[UR14][R16.64] ;  /* 0x0000000e10167981 */ /* 0x001ea8000c1e1b00 */
[----:B------:R0:W3:Y:S01]  /*0bd0*/  LDG.E.64 R24, desc[UR14][R28.64] ;  /* 0x0000000e1c187981 */ /* 0x0000e2000c1e1b00 */
[----:B------:R-:W-:Y:S01]  /*0be0*/  MOV R26, UR6 ;  /* 0x00000006001a7c02 */ /* 0x000fe20008000f00 */
[----:B------:R-:W-:Y:S01]  /*0bf0*/  IMAD.U32 R27, RZ, RZ, UR7 ;  /* 0x00000007ff1b7e24 */ /* 0x000fe2000f8e00ff */
[----:B------:R-:W-:-:S04]  /*0c00*/  UIADD3 UR5, UPT, UPT, UR9, 0x2, URZ ;  /* 0x0000000209057890 */ /* 0x000fc8000fffe0ff */
[----:B------:R-:W-:-:S06]  /*0c10*/  UIMAD.WIDE.U32 UR6, UR5, 0x8, UR20 ;  /* 0x00000008050678a5 */ /* 0x000fcc000f8e0014 */
[----:B0-----:R-:W-:Y:S02]  /*0c20*/  MOV R28, UR6 ;  /* 0x00000006001c7c02 */ /* 0x001fe40008000f00 */
[----:B------:R-:W-:Y:S01]  /*0c30*/  MOV R29, UR7 ;  /* 0x00000007001d7c02 */ /* 0x000fe20008000f00 */
[----:B--2---:R-:W-:-:S08]  /*0c40*/  DADD R20, R22, -R20 ;  /* 0x0000000016147229 */ /* 0x004fd00000000814 */
[----:B---3--:R-:W-:-:S07]  /*0c50*/  DFMA R24, R20, R20, R24 ;  /* 0x000000141418722b */ /* 0x008fce0000000018 */
[----:B------:R0:W-:Y:S01]  /*0c60*/  STG.E.64 desc[UR14][R26.64], R24 ;  /* 0x000000181a007986 */ /* 0x0001e2000c101b0e */
[----:B------:R-:W-:Y:S01]  /*0c70*/  BAR.SYNC.DEFER_BLOCKING 0x0 ;  /* 0x0000000000007b1d */ /* 0x000fe20000010000 */
[----:B------:R-:W-:-:S06]  /*0c80*/  IMAD.WIDE.U32 R20, R8, 0x8, R18 ;  /* 0x0000000808147825 */ /* 0x000fcc00078e0012 */
[----:B------:R-:W2:Y:S04]  /*0c90*/  LDG.E.64 R20, desc[UR14][R20.64] ;  /* 0x0000000e14147981 */ /* 0x000ea8000c1e1b00 */
[----:B------:R-:W2:Y:S04]  /*0ca0*/  LDG.E.64 R22, desc[UR14][R16.64] ;  /* 0x0000000e10167981 */ /* 0x000ea8000c1e1b00 */
[----:B------:R-:W3:Y:S01]  /*0cb0*/  LDG.E.64 R28, desc[UR14][R28.64] ;  /* 0x0000000e1c1c7981 */ /* 0x000ee2000c1e1b00 */
[----:B------:R-:W-:Y:S01]  /*0cc0*/  UIADD3 UR5, UPT, UPT, UR9, 0x3, URZ ;  /* 0x0000000309057890 */ /* 0x000fe2000fffe0ff */
[----:B0-----:R-:W-:Y:S01]  /*0cd0*/  IMAD.WIDE.U32 R24, R10, 0x8, R18 ;  /* 0x000000080a187825 */ /* 0x001fe200078e0012 */
[----:B--2---:R-:W-:-:S08]  /*0ce0*/  DADD R22, R22, -R20 ;  /* 0x0000000016167229 */ /* 0x004fd00000000814 */
[----:B---3--:R-:W-:Y:S01]  /*0cf0*/  DFMA R20, R22, R22, R28 ;  /* 0x000000161614722b */ /* 0x008fe2000000001c */
[----:B------:R-:W-:Y:S01]  /*0d00*/  IMAD.U32 R22, RZ, RZ, UR6 ;  /* 0x00000006ff167e24 */ /* 0x000fe2000f8e00ff */
[----:B------:R-:W-:-:S05]  /*0d10*/  MOV R23, UR7 ;  /* 0x0000000700177c02 */ /* 0x000fca0008000f00 */
[----:B------:R0:W-:Y:S01]  /*0d20*/  STG.E.64 desc[UR14][R22.64], R20 ;  /* 0x0000001416007986 */ /* 0x0001e2000c101b0e */
[----:B------:R-:W-:Y:S01]  /*0d30*/  BAR.SYNC.DEFER_BLOCKING 0x0 ;  /* 0x0000000000007b1d */ /* 0x000fe20000010000 */
[----:B------:R-:W-:-:S06]  /*0d40*/  UIMAD.WIDE.U32 UR6, UR5, 0x8, UR20 ;  /* 0x00000008050678a5 */ /* 0x000fcc000f8e0014 */
[----:B------:R-:W-:Y:S01]  /*0d50*/  MOV R28, UR6 ;  /* 0x00000006001c7c02 */ /* 0x000fe20008000f00 */
[----:B------:R-:W-:Y:S01]  /*0d60*/  IMAD.U32 R29, RZ, RZ, UR7 ;  /* 0x00000007ff1d7e24 */ /* 0x000fe2000f8e00ff */
[----:B------:R-:W2:Y:S04]  /*0d70*/  LDG.E.64 R24, desc[UR14][R24.64] ;  /* 0x0000000e18187981 */ /* 0x000ea8000c1e1b00 */
[----:B------:R-:W2:Y:S04]  /*0d80*/  LDG.E.64 R26, desc[UR14][R16.64] ;  /* 0x0000000e101a7981 */ /* 0x000ea8000c1e1b00 */
[----:B------:R-:W3:Y:S01]  /*0d90*/  LDG.E.64 R28, desc[UR14][R28.64] ;  /* 0x0000000e1c1c7981 */ /* 0x000ee2000c1e1b00 */
[----:B------:R-:W-:Y:S01]  /*0da0*/  UIADD3 UR5, UPT, UPT, UR9, 0x4, URZ ;  /* 0x0000000409057890 */ /* 0x000fe2000fffe0ff */
[----:B------:R-:W-:Y:S01]  /*0db0*/  IMAD.WIDE.U32 R18, R12, 0x8, R18 ;  /* 0x000000080c127825 */ /* 0x000fe200078e0012 */
[----:B--2---:R-:W-:Y:S01]  /*0dc0*/  DADD R26, R26, -R24 ;  /* 0x000000001a1a7229 */ /* 0x004fe20000000818 */
[----:B------:R-:W-:-:S02]  /*0dd0*/  MOV R24, UR6 ;  /* 0x0000000600187c02 */ /* 0x000fc40008000f00 */
[----:B------:R-:W-:-:S05]  /*0de0*/  MOV R25, UR7 ;  /* 0x0000000700197c02 */ /* 0x000fca0008000f00 */
[----:B---3--:R-:W-:-:S07]  /*0df0*/  DFMA R26, R26, R26, R28 ;  /* 0x0000001a1a1a722b */ /* 0x008fce000000001c */
[----:B------:R1:W-:Y:S01]  /*0e00*/  STG.E.64 desc[UR14][R24.64], R26 ;  /* 0x0000001a18007986 */ /* 0x0003e2000c101b0e */
[----:B------:R-:W-:Y:S01]  /*0e10*/  BAR.SYNC.DEFER_BLOCKING 0x0 ;  /* 0x0000000000007b1d */ /* 0x000fe20000010000 */
[----:B------:R-:W-:-:S06]  /*0e20*/  UIMAD.WIDE.U32 UR6, UR5, 0x8, UR20 ;  /* 0x00000008050678a5 */ /* 0x000fcc000f8e0014 */
[----:B------:R-:W-:Y:S01]  /*0e30*/  IMAD.U32 R28, RZ, RZ, UR6 ;  /* 0x00000006ff1c7e24 */ /* 0x000fe2000f8e00ff */
[----:B------:R-:W-:Y:S01]  /*0e40*/  MOV R29, UR7 ;  /* 0x00000007001d7c02 */ /* 0x000fe20008000f00 */
[----:B0-----:R-:W2:Y:S04]  /*0e50*/  LDG.E.64 R20, desc[UR14][R18.64] ;  /* 0x0000000e12147981 */ /* 0x001ea8000c1e1b00 */
[----:B------:R-:W2:Y:S04]  /*0e60*/  LDG.E.64 R22, desc[UR14][R16.64] ;  /* 0x0000000e10167981 */ /* 0x000ea8000c1e1b00 */
[----:B------:R-:W3:Y:S01]  /*0e70*/  LDG.E.64 R18, desc[UR14][R28.64] ;  /* 0x0000000e1c127981 */ /* 0x000ee2000c1e1b00 */
[----:B------:R-:W-:-:S04]  /*0e80*/  UIADD3 UR8, UPT, UPT, UR8, 0x8, URZ ;  /* 0x0000000808087890 */ /* 0x000fc8000fffe0ff */
[----:B------:R-:W-:Y:S01]  /*0e90*/  UISETP.NE.AND UP0, UPT, UR8, URZ, UPT ;  /* 0x000000ff0800728c */ /* 0x000fe2000bf05270 */
[C---:B------:R-:W-:Y:S01]  /*0ea0*/  LEA R5, R3.reuse, R5, 0x3 ;  /* 0x0000000503057211 */ /* 0x040fe200078e18ff */
[C---:B------:R-:W-:Y:S01]  /*0eb0*/  IMAD R2, R3.reuse, 0x8, R2 ;  /* 0x0000000803027824 */ /* 0x040fe200078e0202 */
[C---:B------:R-:W-:Y:S01]  /*0ec0*/  LEA R14, R3.reuse, R14, 0x3 ;  /* 0x0000000e030e7211 */ /* 0x040fe200078e18ff */
[C---:B------:R-:W-:Y:S01]  /*0ed0*/  IMAD R8, R3.reuse, 0x8, R8 ;  /* 0x0000000803087824 */ /* 0x040fe200078e0208 */
[C---:B------:R-:W-:Y:S02]  /*0ee0*/  LEA R4, R3.reuse, R4, 0x3 ;  /* 0x0000000403047211 */ /* 0x040fe400078e18ff */
[C---:B------:R-:W-:Y:S02]  /*0ef0*/  LEA R6, R3.reuse, R6, 0x3 ;  /* 0x0000000603067211 */ /* 0x040fe400078e18ff */
[C---:B------:R-:W-:Y:S02]  /*0f00*/  LEA R10, R3.reuse, R10, 0x3 ;  /* 0x0000000a030a7211 */ /* 0x040fe400078e18ff */
[----:B------:R-:W-:Y:S01]  /*0f10*/  LEA R12, R3, R12, 0x3 ;  /* 0x0000000c030c7211 */ /* 0x000fe200078e18ff */
[----:B------:R-:W-:Y:S01]  /*0f20*/  UIADD3 UR9, UPT, UPT, UR9, 0x8, URZ ;  /* 0x0000000809097890 */ /* 0x000fe2000fffe0ff */
[----:B--2---:R-:W-:Y:S01]  /*0f30*/  DADD R20, R22, -R20 ;  /* 0x0000000016147229 */ /* 0x004fe20000000814 */
[----:B------:R-:W-:Y:S01]  /*0f40*/  MOV R22, UR6 ;  /* 0x0000000600167c02 */ /* 0x000fe20008000f00 */
[----:B------:R-:W-:-:S06]  /*0f50*/  IMAD.U32 R23, RZ, RZ, UR7 ;  /* 0x00000007ff177e24 */ /* 0x000fcc000f8e00ff */
[----:B---3--:R-:W-:-:S07]  /*0f60*/  DFMA R20, R20, R20, R18 ;  /* 0x000000141414722b */ /* 0x008fce0000000012 */
[----:B------:R1:W-:Y:S01]  /*0f70*/  STG.E.64 desc[UR14][R22.64], R20 ;  /* 0x0000001416007986 */ /* 0x0003e2000c101b0e */
[----:B------:R-:W-:Y:S06]  /*0f80*/  BAR.SYNC.DEFER_BLOCKING 0x0 ;  /* 0x0000000000007b1d */ /* 0x000fec0000010000 */
[----:B------:R-:W-:Y:S05]  /*0f90*/  BRA.U UP0, `(.L_x_36) ;  /* 0xfffffff900107547 */ /* 0x000fea000b83ffff */
.L_x_35:
[----:B------:R-:W-:Y:S05]  /*0fa0*/  BRA.U !UP1, `(.L_x_34) ;  /* 0x0000000509b47547 */ /* 0x000fea000b800000 */
[----:B------:R-:W-:Y:S02]  /*0fb0*/  UISETP.GE.U32.AND UP0, UPT, UR11, 0x4, UPT ;  /* 0x000000040b00788c */ /* 0x000fe4000bf06070 */
[----:B------:R-:W-:-:S04]  /*0fc0*/  ULOP3.LUT UR12, UR16, 0x3, URZ, 0xc0, !UPT ;  /* 0x00000003100c7892 */ /* 0x000fc8000f8ec0ff */
[----:B------:R-:W-:-:S03]  /*0fd0*/  UISETP.NE.AND UP1, UPT, UR12, URZ, UPT ;  /* 0x000000ff0c00728c */ /* 0x000fc6000bf25270 */
[----:B------:R-:W-:Y:S08]  /*0fe0*/  BRA.U !UP0, `(.L_x_37) ;  /* 0x0000000108dc7547 */ /* 0x000ff0000b800000 */
[----:B------:R-:W0:Y:S01]  /*0ff0*/  LDC.64 R4, c[0x0][0x388] ;  /* 0x0000e200ff047b82 */ /* 0x000e220000000a00 */
[----:B------:R-:W2:Y:S01]  /*1000*/  LDCU.64 UR8, c[0x0][0x390] ;  /* 0x00007200ff0877ac */ /* 0x000ea20008000a00 */
[----:B------:R-:W-:Y:S01]  /*1010*/  IMAD R2, R3, UR4, R0 ;  /* 0x0000000403027c24 */ /* 0x000fe2000f8e0200 */
[----:B------:R-:W3:Y:S01]  /*1020*/  LDG.E.64 R6, desc[UR14][R16.64] ;  /* 0x0000000e10067981 */ /* 0x000ee2000c1e1b00 */
[----:B------:R-:W-:-:S04]  /*1030*/  UIADD3 UR5, UPT, UPT, UR10, UR4, URZ ;  /* 0x000000040a057290 */ /* 0x000fc8000fffe0ff */
[----:B--2---:R-:W-:Y:S01]  /*1040*/  UIMAD.WIDE.U32 UR6, UR5, 0x8, UR8 ;  /* 0x00000008050678a5 */ /* 0x004fe2000f8e0008 */
[----:B0-----:R-:W-:-:S05]  /*1050*/  IMAD.WIDE.U32 R8, R2, 0x8, R4 ;  /* 0x0000000802087825 */ /* 0x001fca00078e0004 */
[----:B------:R-:W-:Y:S01]  /*1060*/  MOV R19, UR7 ;  /* 0x0000000700137c02 */ /* 0x000fe20008000f00 */
[----:B------:R-:W3:Y:S01]  /*1070*/  LDG.E.64 R8, desc[UR14][R8.64] ;  /* 0x0000000e08087981 */ /* 0x000ee2000c1e1b00 */
[----:B------:R-:W-:-:S05]  /*1080*/  IMAD.U32 R18, RZ, RZ, UR6 ;  /* 0x00000006ff127e24 */ /* 0x000fca000f8e00ff */
[----:B------:R-:W2:Y:S01]  /*1090*/  LDG.E.64 R10, desc[UR14][R18.64] ;  /* 0x0000000e120a7981 */ /* 0x000ea2000c1e1b00 */
[----:B------:R-:W-:Y:S01]  /*10a0*/  IADD3 R2, PT, PT, R2, R3, RZ ;  /* 0x0000000302027210 */ /* 0x000fe20007ffe0ff */
[----:B------:R-:W-:-:S04]  /*10b0*/  UIADD3 UR6, UPT, UPT, UR5, 0x1, URZ ;  /* 0x0000000105067890 */ /* 0x000fc8000fffe0ff */
[----:B------:R-:W-:Y:S01]  /*10c0*/  IMAD.WIDE.U32 R12, R2, 0x8, R4 ;  /* 0x00000008020c7825 */ /* 0x000fe200078e0004 */
[----:B------:R-:W-:-:S06]  /*10d0*/  UIMAD.WIDE.U32 UR6, UR6, 0x8, UR8 ;  /* 0x00000008060678a5 */ /* 0x000fcc000f8e0008 */
[----:B-1----:R-:W-:Y:S01]  /*10e0*/  IMAD.U32 R20, RZ, RZ, UR6 ;  /* 0x00000006ff147e24 */ /* 0x002fe2000f8e00ff */
[----:B------:R-:W-:Y:S01]  /*10f0*/  MOV R21, UR7 ;  /* 0x0000000700157c02 */ /* 0x000fe20008000f00 */
[----:B---3--:R-:W-:-:S08]  /*1100*/  DADD R6, R6, -R8 ;  /* 0x0000000006067229 */ /* 0x008fd00000000808 */
[----:B--2---:R-:W-:-:S07]  /*1110*/  DFMA R10, R6, R6, R10 ;  /* 0x00000006060a722b */ /* 0x004fce000000000a */
[----:B------:R0:W-:Y:S01]  /*1120*/  STG.E.64 desc[UR14][R18.64], R10 ;  /* 0x0000000a12007986 */ /* 0x0001e2000c101b0e */
[----:B------:R-:W-:Y:S06]  /*1130*/  BAR.SYNC.DEFER_BLOCKING 0x0 ;  /* 0x0000000000007b1d */ /* 0x000fec0000010000 */
[----:B------:R-:W2:Y:S04]  /*1140*/  LDG.E.64 R12, desc[UR14][R12.64] ;  /* 0x0000000e0c0c7981 */ /* 0x000ea8000c1e1b00 */
[----:B------:R-:W2:Y:S04]  /*1150*/  LDG.E.64 R6, desc[UR14][R16.64] ;  /* 0x0000000e10067981 */ /* 0x000ea8000c1e1b00 */
[----:B------:R-:W3:Y:S01]  /*1160*/  LDG.E.64 R8, desc[UR14][R20.64] ;  /* 0x0000000e14087981 */ /* 0x000ee2000c1e1b00 */
[----:B------:R-:W-:Y:S01]  /*1170*/  IADD3 R2, PT, PT, R2, R3, RZ ;  /* 0x0000000302027210 */ /* 0x000fe20007ffe0ff */
[----:B------:R-:W-:-:S04]  /*1180*/  UIADD3 UR6, UPT, UPT, UR5, 0x2, URZ ;  /* 0x0000000205067890 */ /* 0x000fc8000fffe0ff */
[----:B------:R-:W-:Y:S01]  /*1190*/  IMAD.WIDE.U32 R14, R2, 0x8, R4 ;  /* 0x00000008020e7825 */ /* 0x000fe200078e0004 */
[----:B------:R-:W-:Y:S01]  /*11a0*/  UIMAD.WIDE.U32 UR6, UR6, 0x8, UR8 ;  /* 0x00000008060678a5 */ /* 0x000fe2000f8e0008 */
[----:B--2---:R-:W-:-:S08]  /*11b0*/  DADD R6, R6, -R12 ;  /* 0x0000000006067229 */ /* 0x004fd0000000080c */
[----:B---3--:R-:W-:-:S07]  /*11c0*/  DFMA R8, R6, R6, R8 ;  /* 0x000000060608722b */ /* 0x008fce0000000008 */
[----:B------:R1:W-:Y:S01]  /*11d0*/  STG.E.64 desc[UR14][R20.64], R8 ;  /* 0x0000000814007986 */ /* 0x0003e2000c101b0e */
[----:B------:R-:W-:Y:S01]  /*11e0*/  BAR.SYNC.DEFER_BLOCKING 0x0 ;  /* 0x0000000000007b1d */ /* 0x000fe20000010000 */
[----:B------:R-:W-:Y:S01]  /*11f0*/  IMAD.U32 R12, RZ, RZ, UR6 ;  /* 0x00000006ff0c7e24 */ /* 0x000fe2000f8e00ff */
[----:B------:R-:W-:-:S04]  /*1200*/  MOV R13, UR7 ;  /* 0x00000007000d7c02 */ /* 0x000fc80008000f00 */
[----:B------:R-:W2:Y:S04]  /*1210*/  LDG.E.64 R14, desc[UR14][R14.64] ;  /* 0x0000000e0e0e7981 */ /* 0x000ea8000c1e1b00 */
[----:B------:R-:W2:Y:S04]  /*1220*/  LDG.E.64 R6, desc[UR14][R16.64] ;  /* 0x0000000e10067981 */ /* 0x000ea8000c1e1b00 */
[----:B0-----:R-:W3:Y:S01]  /*1230*/  LDG.E.64 R10, desc[UR14][R12.64] ;  /* 0x0000000e0c0a7981 */ /* 0x001ee2000c1e1b00 */
[----:B------:R-:W-:Y:S01]  /*1240*/  IADD3 R19, PT, PT, R2, R3, RZ ;  /* 0x0000000302137210 */ /* 0x000fe20007ffe0ff */
[----:B------:R-:W-:-:S04]  /*1250*/  UIADD3 UR6, UPT, UPT, UR5, 0x3, URZ ;  /* 0x0000000305067890 */ /* 0x000fc8000fffe0ff */
[----:B------:R-:W-:Y:S01]  /*1260*/  UIMAD.WIDE.U32 UR6, UR6, 0x8, UR8 ;  /* 0x00000008060678a5 */ /* 0x000fe2000f8e0008 */
[----:B--2---:R-:W-:-:S08]  /*1270*/  DADD R6, R6, -R14 ;  /* 0x0000000006067229 */ /* 0x004fd0000000080e */
[----:B---3--:R-:W-:-:S07]  /*1280*/  DFMA R10, R6, R6, R10 ;  /* 0x00000006060a722b */ /* 0x008fce000000000a */
[----:B------:R0:W-:Y:S01]  /*1290*/  STG.E.64 desc[UR14][R12.64], R10 ;  /* 0x0000000a0c007986 */ /* 0x0001e2000c101b0e */
[----:B------:R-:W-:Y:S01]  /*12a0*/  IMAD.WIDE.U32 R6, R19, 0x8, R4 ;  /* 0x0000000813067825 */ /* 0x000fe200078e0004 */
[----:B------:R-:W-:Y:S03]  /*12b0*/  BAR.SYNC.DEFER_BLOCKING 0x0 ;  /* 0x0000000000007b1d */ /* 0x000fe60000010000 */
[----:B------:R-:W-:Y:S01]  /*12c0*/  IMAD.U32 R14, RZ, RZ, UR6 ;  /* 0x00000006ff0e7e24 */ /* 0x000fe2000f8e00ff */
[----:B------:R-:W-:Y:S02]  /*12d0*/  MOV R15, UR7 ;  /* 0x00000007000f7c02 */ /* 0x000fe40008000f00 */
[----:B------:R-:W2:Y:S04]  /*12e0*/  LDG.E.64 R6, desc[UR14][R6.64] ;  /* 0x0000000e06067981 */ /* 0x000ea8000c1e1b00 */
[----:B------:R-:W2:Y:S04]  /*12f0*/  LDG.E.64 R4, desc[UR14][R16.64] ;  /* 0x0000000e10047981 */ /* 0x000ea8000c1e1b00 */
[----:B-1----:R-:W3:Y:S01]  /*1300*/  LDG.E.64 R8, desc[UR14][R14.64] ;  /* 0x0000000e0e087981 */ /* 0x002ee2000c1e1b00 */
[----:B------:R-:W-:Y:S01]  /*1310*/  UIADD3 UR4, UPT, UPT, UR4, 0x4, URZ ;  /* 0x0000000404047890 */ /* 0x000fe2000fffe0ff */
[----:B--2---:R-:W-:-:S08]  /*1320*/  DADD R4, R4, -R6 ;  /* 0x0000000004047229 */ /* 0x004fd00000000806 */
[----:B---3--:R-:W-:-:S07]  /*1330*/  DFMA R8, R4, R4, R8 ;  /* 0x000000040408722b */ /* 0x008fce0000000008 */
[----:B------:R0:W-:Y:S01]  /*1340*/  STG.E.64 desc[UR14][R14.64], R8 ;  /* 0x000000080e007986 */ /* 0x0001e2000c101b0e */
[----:B------:R-:W-:Y:S06]  /*1350*/  BAR.SYNC.DEFER_BLOCKING 0x0 ;  /* 0x0000000000007b1d */ /* 0x000fec0000010000 */
.L_x_37:
[----:B------:R-:W-:Y:S05]  /*1360*/  BRA.U !UP1, `(.L_x_34) ;  /* 0x0000000109c47547 */ /* 0x000fea000b800000 */
[----:B------:R-:W-:Y:S02]  /*1370*/  UISETP.NE.AND UP0, UPT, UR12, 0x1, UPT ;  /* 0x000000010c00788c */ /* 0x000fe4000bf05270 */
[----:B------:R-:W-:-:S04]  /*1380*/  ULOP3.LUT UR5, UR16, 0x1, URZ, 0xc0, !UPT ;  /* 0x0000000110057892 */ /* 0x000fc8000f8ec0ff */
[----:B------:R-:W-:-:S03]  /*1390*/  UISETP.NE.U32.AND UP1, UPT, UR5, 0x1, UPT ;  /* 0x000000010500788c */ /* 0x000fc6000bf25070 */
[----:B------:R-:W-:Y:S08]  /*13a0*/  BRA.U !UP0, `(.L_x_38) ;  /* 0x0000000108747547 */ /* 0x000ff0000b800000 */
[----:B0-----:R-:W0:Y:S01]  /*13b0*/  LDC.64 R10, c[0x0][0x388] ;  /* 0x0000e200ff0a7b82 */ /* 0x001e220000000a00 */
        /* <DEDUP_REMOVED lines=14> */
[----:B------:R-:W-:Y:S01]  /*14a0*/  MOV R18, UR6 ;  /* 0x0000000600127c02 */ /* 0x000fe20008000f00 */
[----:B------:R-:W-:Y:S01]  /*14b0*/  IMAD.U32 R19, RZ, RZ, UR7 ;  /* 0x00000007ff137e24 */ /* 0x000fe2000f8e00ff */
[----:B---3--:R-:W-:-:S08]  /*14c0*/  DADD R4, R4, -R6 ;  /* 0x0000000004047229 */ /* 0x008fd00000000806 */
[----:B--2---:R-:W-:-:S07]  /*14d0*/  DFMA R8, R4, R4, R8 ;  /* 0x000000040408722b */ /* 0x004fce0000000008 */
[----:B------:R2:W-:Y:S01]  /*14e0*/  STG.E.64 desc[UR14][R14.64], R8 ;  /* 0x000000080e007986 */ /* 0x0005e2000c101b0e */
[----:B------:R-:W-:Y:S06]  /*14f0*/  BAR.SYNC.DEFER_BLOCKING 0x0 ;  /* 0x0000000000007b1d */ /* 0x000fec0000010000 */
[----:B------:R-:W3:Y:S04]  /*1500*/  LDG.E.64 R6, desc[UR14][R12.64] ;  /* 0x0000000e0c067981 */ /* 0x000ee8000c1e1b00 */
[----:B------:R-:W3:Y:S04]  /*1510*/  LDG.E.64 R4, desc[UR14][R16.64] ;  /* 0x0000000e10047981 */ /* 0x000ee8000c1e1b00 */
[----:B------:R-:W4:Y:S01]  /*1520*/  LDG.E.64 R10, desc[UR14][R18.64] ;  /* 0x0000000e120a7981 */ /* 0x000f22000c1e1b00 */
[----:B------:R-:W-:Y:S01]  /*1530*/  UIADD3 UR4, UPT, UPT, UR4, 0x2, URZ ;  /* 0x0000000204047890 */ /* 0x000fe2000fffe0ff */
[----:B---3--:R-:W-:-:S08]  /*1540*/  DADD R4, R4, -R6 ;  /* 0x0000000004047229 */ /* 0x008fd00000000806 */
[----:B----4-:R-:W-:-:S07]  /*1550*/  DFMA R10, R4, R4, R10 ;  /* 0x00000004040a722b */ /* 0x010fce000000000a */
[----:B------:R2:W-:Y:S01]  /*1560*/  STG.E.64 desc[UR14][R18.64], R10 ;  /* 0x0000000a12007986 */ /* 0x0005e2000c101b0e */
[----:B------:R-:W-:Y:S06]  /*1570*/  BAR.SYNC.DEFER_BLOCKING 0x0 ;  /* 0x0000000000007b1d */ /* 0x000fec0000010000 */
.L_x_38:
[----:B------:R-:W-:Y:S05]  /*1580*/  BRA.U UP1, `(.L_x_34) ;  /* 0x00000001013c7547 */ /* 0x000fea000b800000 */
[----:B------:R-:W3:Y:S01]  /*1590*/  LDC.64 R4, c[0x0][0x388] ;  /* 0x0000e200ff047b82 */ /* 0x000ee20000000a00 */
[----:B------:R-:W4:Y:S01]  /*15a0*/  LDCU.64 UR6, c[0x0][0x390] ;  /* 0x00007200ff0677ac */ /* 0x000f220008000a00 */
[----:B------:R-:W-:Y:S01]  /*15b0*/  IMAD R3, R3, UR4, R0 ;  /* 0x0000000403037c24 */ /* 0x000fe2000f8e0200 */
[----:B------:R-:W5:Y:S01]  /*15c0*/  LDG.E.64 R16, desc[UR14][R16.64] ;  /* 0x0000000e10107981 */ /* 0x000f62000c1e1b00 */
[----:B------:R-:W-:-:S04]  /*15d0*/  UIADD3 UR4, UPT, UPT, UR10, UR4, URZ ;  /* 0x000000040a047290 */ /* 0x000fc8000fffe0ff */
[----:B----4-:R-:W-:Y:S01]  /*15e0*/  UIMAD.WIDE.U32 UR4, UR4, 0x8, UR6 ;  /* 0x00000008040478a5 */ /* 0x010fe2000f8e0006 */
[----:B---3--:R-:W-:-:S05]  /*15f0*/  IMAD.WIDE.U32 R2, R3, 0x8, R4 ;  /* 0x0000000803027825 */ /* 0x008fca00078e0004 */
[----:B0-2---:R-:W-:Y:S02]  /*1600*/  MOV R8, UR4 ;  /* 0x0000000400087c02 */ /* 0x005fe40008000f00 */
[----:B------:R-:W-:Y:S01]  /*1610*/  MOV R9, UR5 ;  /* 0x0000000500097c02 */ /* 0x000fe20008000f00 */
[----:B------:R-:W5:Y:S04]  /*1620*/  LDG.E.64 R2, desc[UR14][R2.64] ;  /* 0x0000000e02027981 */ /* 0x000f68000c1e1b00 */
[----:B------:R-:W2:Y:S01]  /*1630*/  LDG.E.64 R6, desc[UR14][R8.64] ;  /* 0x0000000e08067981 */ /* 0x000ea2000c1e1b00 */
[----:B-----5:R-:W-:-:S08]  /*1640*/  DADD R4, R16, -R2 ;  /* 0x0000000010047229 */ /* 0x020fd00000000802 */
[----:B--2---:R-:W-:-:S07]  /*1650*/  DFMA R6, R4, R4, R6 ;  /* 0x000000040406722b */ /* 0x004fce0000000006 */
[----:B------:R3:W-:Y:S01]  /*1660*/  STG.E.64 desc[UR14][R8.64], R6 ;  /* 0x0000000608007986 */ /* 0x0007e2000c101b0e */
[----:B------:R-:W-:Y:S06]  /*1670*/  BAR.SYNC.DEFER_BLOCKING 0x0 ;  /* 0x0000000000007b1d */ /* 0x000fec0000010000 */
.L_x_34:
[----:B------:R-:W-:Y:S06]  /*1680*/  BAR.SYNC.DEFER_BLOCKING 0x0 ;  /* 0x0000000000007b1d */ /* 0x000fec0000010000 */
[----:B------:R-:W-:Y:S05]  /*1690*/  EXIT ;  /* 0x000000000000794d */ /* 0x000fea0003800000 */
.L_x_39:
        /* <DEDUP_REMOVED lines=14> */
.L_x_42:


//--------------------- .nv.shared.reserved.0     --------------------------
	.section	.nv.shared.reserved.0,"aw",@nobits
	.weak		__nv_reservedSMEM_offset_0_alias
	.size		__nv_reservedSMEM_offset_0_alias, 0, 64
	.other		__nv_reservedSMEM_offset_0_alias,@"STO_CUDA_RESERVED_SHARED STV_DEFAULT"
__nv_reservedSMEM_offset_0_alias:
	.zero		0
	.zero		64


//--------------------- .nv.constant0._Z12knnSelectionPdPiS0_S_S0_ --------------------------
	.section	.nv.constant0._Z12knnSelectionPdPiS0_S_S0_,"a",@progbits
	.sectionflags	@""
	.align	4
.nv.constant0._Z12knnSelectionPdPiS0_S_S0_:
	.zero		936


//--------------------- .nv.constant0._Z11compute_knnPdS_PiS0_S0_S0_S_S0_S0_ --------------------------
	.section	.nv.constant0._Z11compute_knnPdS_PiS0_S0_S0_S_S0_S0_,"a",@progbits
	.sectionflags	@""
	.align	4
.nv.constant0._Z11compute_knnPdS_PiS0_S0_S0_S_S0_S0_:
	.zero		968


//--------------------- .nv.constant0._Z18calculate_distancePdS_S_PiS0_ --------------------------
	.section	.nv.constant0._Z18calculate_distancePdS_S_PiS0_,"a",@progbits
	.sectionflags	@""
	.align	4
.nv.constant0._Z18calculate_distancePdS_S_PiS0_:
	.zero		936


//--------------------- SYMBOLS --------------------------

	.type		.nv.reservedSmem.offset0,@object
	.size		.nv.reservedSmem.offset0,0x4
